//
// Generated by NVIDIA NVVM Compiler
//
// Compiler Build ID: CL-36424714
// Cuda compilation tools, release 13.0, V13.0.88
// Based on NVVM 20.0.0
//

.version 9.0
.target sm_100
.address_size 64

	// .globl	_Z20access_buffer_A_onlyPfS_mPmi
// _ZZ20access_buffer_A_onlyPfS_mPmiE10start_time has been demoted
// _ZZ20access_buffer_B_onlyPfS_mPmiE10start_time has been demoted
// _ZZ15access_A_then_BPfS_mPmiE10start_time has been demoted
// _ZZ22access_A_B_interleavedPfS_mPmiE10start_time has been demoted

.visible .entry _Z20access_buffer_A_onlyPfS_mPmi(
	.param .u64 .ptr .align 1 _Z20access_buffer_A_onlyPfS_mPmi_param_0,
	.param .u64 .ptr .align 1 _Z20access_buffer_A_onlyPfS_mPmi_param_1,
	.param .u64 _Z20access_buffer_A_onlyPfS_mPmi_param_2,
	.param .u64 .ptr .align 1 _Z20access_buffer_A_onlyPfS_mPmi_param_3,
	.param .u32 _Z20access_buffer_A_onlyPfS_mPmi_param_4
)
{
	.reg .pred 	%p<27>;
	.reg .b32 	%r<144>;
	.reg .b32 	%f<38>;
	.reg .b64 	%rd<157>;
	// demoted variable
	.shared .align 8 .u64 _ZZ20access_buffer_A_onlyPfS_mPmiE10start_time;
	ld.param.u64 	%rd68, [_Z20access_buffer_A_onlyPfS_mPmi_param_0];
	ld.param.u64 	%rd66, [_Z20access_buffer_A_onlyPfS_mPmi_param_2];
	ld.param.u32 	%r55, [_Z20access_buffer_A_onlyPfS_mPmi_param_4];
	cvta.to.global.u64 	%rd1, %rd68;
	mov.u32 	%r56, %ctaid.x;
	mov.u32 	%r57, %ntid.x;
	mov.u32 	%r58, %tid.x;
	mad.lo.s32 	%r1, %r56, %r57, %r58;
	or.b32  	%r2, %r58, %r56;
	setp.ne.s32 	%p3, %r2, 0;
	@%p3 bra 	$L__BB0_2;
	// begin inline asm
	mov.u64 	%rd69, %clock64;
	// end inline asm
	st.shared.u64 	[_ZZ20access_buffer_A_onlyPfS_mPmiE10start_time], %rd69;
$L__BB0_2:
	bar.sync 	0;
	setp.lt.s32 	%p5, %r55, 1;
	mov.pred 	%p26, 0;
	@%p5 bra 	$L__BB0_56;
	shl.b32 	%r3, %r1, 5;
	mov.f32 	%f37, 0f00000000;
	mov.b32 	%r126, 0;
	add.s32 	%r5, %r3, 4;
	add.s32 	%r6, %r3, 5;
$L__BB0_4:
	add.s32 	%r141, %r3, 2;
	add.s32 	%r140, %r3, 3;
	add.s32 	%r131, %r3, 12;
	add.s32 	%r142, %r3, 1;
	add.s32 	%r133, %r3, 10;
	add.s32 	%r132, %r3, 11;
	add.s32 	%r130, %r3, 13;
	add.s32 	%r135, %r3, 8;
	add.s32 	%r134, %r3, 9;
	add.s32 	%r137, %r3, 6;
	add.s32 	%r136, %r3, 7;
	add.s32 	%r129, %r3, 14;
	add.s32 	%r128, %r3, 15;
	mov.b32 	%r143, 0;
	mov.u32 	%r127, %r3;
	mov.u32 	%r138, %r6;
	mov.u32 	%r139, %r5;
$L__BB0_5:
	cvt.s64.s32 	%rd2, %r142;
	cvt.s64.s32 	%rd3, %r141;
	cvt.s64.s32 	%rd4, %r140;
	cvt.s64.s32 	%rd5, %r139;
	cvt.s64.s32 	%rd6, %r138;
	cvt.s64.s32 	%rd7, %r137;
	cvt.s64.s32 	%rd8, %r136;
	cvt.s64.s32 	%rd9, %r135;
	cvt.s64.s32 	%rd10, %r134;
	cvt.s64.s32 	%rd11, %r133;
	cvt.s64.s32 	%rd12, %r132;
	cvt.s64.s32 	%rd13, %r131;
	cvt.s64.s32 	%rd14, %r130;
	cvt.s64.s32 	%rd15, %r129;
	cvt.s64.s32 	%rd16, %r128;
	cvt.s64.s32 	%rd17, %r127;
	or.b64  	%rd70, %rd17, %rd66;
	and.b64  	%rd71, %rd70, -4294967296;
	setp.ne.s64 	%p6, %rd71, 0;
	@%p6 bra 	$L__BB0_7;
	cvt.u32.u64 	%r61, %rd66;
	cvt.u32.u64 	%r62, %rd17;
	rem.u32 	%r63, %r62, %r61;
	cvt.u64.u32 	%rd141, %r63;
	bra.uni 	$L__BB0_8;
$L__BB0_7:
	rem.u64 	%rd141, %rd17, %rd66;
$L__BB0_8:
	shl.b64 	%rd72, %rd141, 2;
	add.s64 	%rd73, %rd1, %rd72;
	ld.global.f32 	%f20, [%rd73];
	add.f32 	%f3, %f37, %f20;
	or.b64  	%rd74, %rd2, %rd66;
	and.b64  	%rd75, %rd74, -4294967296;
	setp.ne.s64 	%p7, %rd75, 0;
	@%p7 bra 	$L__BB0_10;
	cvt.u32.u64 	%r64, %rd66;
	cvt.u32.u64 	%r65, %rd2;
	rem.u32 	%r66, %r65, %r64;
	cvt.u64.u32 	%rd142, %r66;
	bra.uni 	$L__BB0_11;
$L__BB0_10:
	rem.u64 	%rd142, %rd2, %rd66;
$L__BB0_11:
	shl.b64 	%rd76, %rd142, 2;
	add.s64 	%rd77, %rd1, %rd76;
	ld.global.f32 	%f21, [%rd77];
	add.f32 	%f4, %f3, %f21;
	or.b64  	%rd78, %rd3, %rd66;
	and.b64  	%rd79, %rd78, -4294967296;
	setp.ne.s64 	%p8, %rd79, 0;
	@%p8 bra 	$L__BB0_13;
	cvt.u32.u64 	%r67, %rd66;
	cvt.u32.u64 	%r68, %rd3;
	rem.u32 	%r69, %r68, %r67;
	cvt.u64.u32 	%rd143, %r69;
	bra.uni 	$L__BB0_14;
$L__BB0_13:
	rem.u64 	%rd143, %rd3, %rd66;
$L__BB0_14:
	shl.b64 	%rd80, %rd143, 2;
	add.s64 	%rd81, %rd1, %rd80;
	ld.global.f32 	%f22, [%rd81];
	add.f32 	%f5, %f4, %f22;
	or.b64  	%rd82, %rd4, %rd66;
	and.b64  	%rd83, %rd82, -4294967296;
	setp.ne.s64 	%p9, %rd83, 0;
	@%p9 bra 	$L__BB0_16;
	cvt.u32.u64 	%r70, %rd66;
	cvt.u32.u64 	%r71, %rd4;
	rem.u32 	%r72, %r71, %r70;
	cvt.u64.u32 	%rd144, %r72;
	bra.uni 	$L__BB0_17;
$L__BB0_16:
	rem.u64 	%rd144, %rd4, %rd66;
$L__BB0_17:
	shl.b64 	%rd84, %rd144, 2;
	add.s64 	%rd85, %rd1, %rd84;
	ld.global.f32 	%f23, [%rd85];
	add.f32 	%f6, %f5, %f23;
	or.b64  	%rd86, %rd5, %rd66;
	and.b64  	%rd87, %rd86, -4294967296;
	setp.ne.s64 	%p10, %rd87, 0;
	@%p10 bra 	$L__BB0_19;
	cvt.u32.u64 	%r73, %rd66;
	cvt.u32.u64 	%r74, %rd5;
	rem.u32 	%r75, %r74, %r73;
	cvt.u64.u32 	%rd145, %r75;
	bra.uni 	$L__BB0_20;
$L__BB0_19:
	rem.u64 	%rd145, %rd5, %rd66;
$L__BB0_20:
	shl.b64 	%rd88, %rd145, 2;
	add.s64 	%rd89, %rd1, %rd88;
	ld.global.f32 	%f24, [%rd89];
	add.f32 	%f7, %f6, %f24;
	or.b64  	%rd90, %rd6, %rd66;
	and.b64  	%rd91, %rd90, -4294967296;
	setp.ne.s64 	%p11, %rd91, 0;
	@%p11 bra 	$L__BB0_22;
	cvt.u32.u64 	%r76, %rd66;
	cvt.u32.u64 	%r77, %rd6;
	rem.u32 	%r78, %r77, %r76;
	cvt.u64.u32 	%rd146, %r78;
	bra.uni 	$L__BB0_23;
$L__BB0_22:
	rem.u64 	%rd146, %rd6, %rd66;
$L__BB0_23:
	shl.b64 	%rd92, %rd146, 2;
	add.s64 	%rd93, %rd1, %rd92;
	ld.global.f32 	%f25, [%rd93];
	add.f32 	%f8, %f7, %f25;
	or.b64  	%rd94, %rd7, %rd66;
	and.b64  	%rd95, %rd94, -4294967296;
	setp.ne.s64 	%p12, %rd95, 0;
	@%p12 bra 	$L__BB0_25;
	cvt.u32.u64 	%r79, %rd66;
	cvt.u32.u64 	%r80, %rd7;
	rem.u32 	%r81, %r80, %r79;
	cvt.u64.u32 	%rd147, %r81;
	bra.uni 	$L__BB0_26;
$L__BB0_25:
	rem.u64 	%rd147, %rd7, %rd66;
$L__BB0_26:
	shl.b64 	%rd96, %rd147, 2;
	add.s64 	%rd97, %rd1, %rd96;
	ld.global.f32 	%f26, [%rd97];
	add.f32 	%f9, %f8, %f26;
	or.b64  	%rd98, %rd8, %rd66;
	and.b64  	%rd99, %rd98, -4294967296;
	setp.ne.s64 	%p13, %rd99, 0;
	@%p13 bra 	$L__BB0_28;
	cvt.u32.u64 	%r82, %rd66;
	cvt.u32.u64 	%r83, %rd8;
	rem.u32 	%r84, %r83, %r82;
	cvt.u64.u32 	%rd148, %r84;
	bra.uni 	$L__BB0_29;
$L__BB0_28:
	rem.u64 	%rd148, %rd8, %rd66;
$L__BB0_29:
	shl.b64 	%rd100, %rd148, 2;
	add.s64 	%rd101, %rd1, %rd100;
	ld.global.f32 	%f27, [%rd101];
	add.f32 	%f10, %f9, %f27;
	or.b64  	%rd102, %rd9, %rd66;
	and.b64  	%rd103, %rd102, -4294967296;
	setp.ne.s64 	%p14, %rd103, 0;
	@%p14 bra 	$L__BB0_31;
	cvt.u32.u64 	%r85, %rd66;
	cvt.u32.u64 	%r86, %rd9;
	rem.u32 	%r87, %r86, %r85;
	cvt.u64.u32 	%rd149, %r87;
	bra.uni 	$L__BB0_32;
$L__BB0_31:
	rem.u64 	%rd149, %rd9, %rd66;
$L__BB0_32:
	shl.b64 	%rd104, %rd149, 2;
	add.s64 	%rd105, %rd1, %rd104;
	ld.global.f32 	%f28, [%rd105];
	add.f32 	%f11, %f10, %f28;
	or.b64  	%rd106, %rd10, %rd66;
	and.b64  	%rd107, %rd106, -4294967296;
	setp.ne.s64 	%p15, %rd107, 0;
	@%p15 bra 	$L__BB0_34;
	cvt.u32.u64 	%r88, %rd66;
	cvt.u32.u64 	%r89, %rd10;
	rem.u32 	%r90, %r89, %r88;
	cvt.u64.u32 	%rd150, %r90;
	bra.uni 	$L__BB0_35;
$L__BB0_34:
	rem.u64 	%rd150, %rd10, %rd66;
$L__BB0_35:
	shl.b64 	%rd108, %rd150, 2;
	add.s64 	%rd109, %rd1, %rd108;
	ld.global.f32 	%f29, [%rd109];
	add.f32 	%f12, %f11, %f29;
	or.b64  	%rd110, %rd11, %rd66;
	and.b64  	%rd111, %rd110, -4294967296;
	setp.ne.s64 	%p16, %rd111, 0;
	@%p16 bra 	$L__BB0_37;
	cvt.u32.u64 	%r91, %rd66;
	cvt.u32.u64 	%r92, %rd11;
	rem.u32 	%r93, %r92, %r91;
	cvt.u64.u32 	%rd151, %r93;
	bra.uni 	$L__BB0_38;
$L__BB0_37:
	rem.u64 	%rd151, %rd11, %rd66;
$L__BB0_38:
	shl.b64 	%rd112, %rd151, 2;
	add.s64 	%rd113, %rd1, %rd112;
	ld.global.f32 	%f30, [%rd113];
	add.f32 	%f13, %f12, %f30;
	or.b64  	%rd114, %rd12, %rd66;
	and.b64  	%rd115, %rd114, -4294967296;
	setp.ne.s64 	%p17, %rd115, 0;
	@%p17 bra 	$L__BB0_40;
	cvt.u32.u64 	%r94, %rd66;
	cvt.u32.u64 	%r95, %rd12;
	rem.u32 	%r96, %r95, %r94;
	cvt.u64.u32 	%rd152, %r96;
	bra.uni 	$L__BB0_41;
$L__BB0_40:
	rem.u64 	%rd152, %rd12, %rd66;
$L__BB0_41:
	shl.b64 	%rd116, %rd152, 2;
	add.s64 	%rd117, %rd1, %rd116;
	ld.global.f32 	%f31, [%rd117];
	add.f32 	%f14, %f13, %f31;
	or.b64  	%rd118, %rd13, %rd66;
	and.b64  	%rd119, %rd118, -4294967296;
	setp.ne.s64 	%p18, %rd119, 0;
	@%p18 bra 	$L__BB0_43;
	cvt.u32.u64 	%r97, %rd66;
	cvt.u32.u64 	%r98, %rd13;
	rem.u32 	%r99, %r98, %r97;
	cvt.u64.u32 	%rd153, %r99;
	bra.uni 	$L__BB0_44;
$L__BB0_43:
	rem.u64 	%rd153, %rd13, %rd66;
$L__BB0_44:
	shl.b64 	%rd120, %rd153, 2;
	add.s64 	%rd121, %rd1, %rd120;
	ld.global.f32 	%f32, [%rd121];
	add.f32 	%f15, %f14, %f32;
	or.b64  	%rd122, %rd14, %rd66;
	and.b64  	%rd123, %rd122, -4294967296;
	setp.ne.s64 	%p19, %rd123, 0;
	@%p19 bra 	$L__BB0_46;
	cvt.u32.u64 	%r100, %rd66;
	cvt.u32.u64 	%r101, %rd14;
	rem.u32 	%r102, %r101, %r100;
	cvt.u64.u32 	%rd154, %r102;
	bra.uni 	$L__BB0_47;
$L__BB0_46:
	rem.u64 	%rd154, %rd14, %rd66;
$L__BB0_47:
	shl.b64 	%rd124, %rd154, 2;
	add.s64 	%rd125, %rd1, %rd124;
	ld.global.f32 	%f33, [%rd125];
	add.f32 	%f16, %f15, %f33;
	or.b64  	%rd126, %rd15, %rd66;
	and.b64  	%rd127, %rd126, -4294967296;
	setp.ne.s64 	%p20, %rd127, 0;
	@%p20 bra 	$L__BB0_49;
	cvt.u32.u64 	%r103, %rd66;
	cvt.u32.u64 	%r104, %rd15;
	rem.u32 	%r105, %r104, %r103;
	cvt.u64.u32 	%rd155, %r105;
	bra.uni 	$L__BB0_50;
$L__BB0_49:
	rem.u64 	%rd155, %rd15, %rd66;
$L__BB0_50:
	shl.b64 	%rd128, %rd155, 2;
	add.s64 	%rd129, %rd1, %rd128;
	ld.global.f32 	%f34, [%rd129];
	add.f32 	%f17, %f16, %f34;
	or.b64  	%rd130, %rd16, %rd66;
	and.b64  	%rd131, %rd130, -4294967296;
	setp.ne.s64 	%p21, %rd131, 0;
	@%p21 bra 	$L__BB0_52;
	cvt.u32.u64 	%r106, %rd66;
	cvt.u32.u64 	%r107, %rd16;
	rem.u32 	%r108, %r107, %r106;
	cvt.u64.u32 	%rd156, %r108;
	bra.uni 	$L__BB0_53;
$L__BB0_52:
	rem.u64 	%rd156, %rd16, %rd66;
$L__BB0_53:
	cvt.u32.u64 	%r109, %rd17;
	cvt.u32.u64 	%r110, %rd16;
	cvt.u32.u64 	%r111, %rd15;
	cvt.u32.u64 	%r112, %rd14;
	cvt.u32.u64 	%r113, %rd13;
	cvt.u32.u64 	%r114, %rd12;
	cvt.u32.u64 	%r115, %rd11;
	cvt.u32.u64 	%r116, %rd10;
	cvt.u32.u64 	%r117, %rd9;
	cvt.u32.u64 	%r118, %rd8;
	cvt.u32.u64 	%r119, %rd7;
	cvt.u32.u64 	%r120, %rd6;
	cvt.u32.u64 	%r121, %rd5;
	cvt.u32.u64 	%r122, %rd4;
	cvt.u32.u64 	%r123, %rd3;
	cvt.u32.u64 	%r124, %rd2;
	shl.b64 	%rd132, %rd156, 2;
	add.s64 	%rd133, %rd1, %rd132;
	ld.global.f32 	%f35, [%rd133];
	add.f32 	%f37, %f17, %f35;
	add.s32 	%r143, %r143, 16;
	add.s32 	%r142, %r124, 16;
	add.s32 	%r141, %r123, 16;
	add.s32 	%r140, %r122, 16;
	add.s32 	%r139, %r121, 16;
	add.s32 	%r138, %r120, 16;
	add.s32 	%r137, %r119, 16;
	add.s32 	%r136, %r118, 16;
	add.s32 	%r135, %r117, 16;
	add.s32 	%r134, %r116, 16;
	add.s32 	%r133, %r115, 16;
	add.s32 	%r132, %r114, 16;
	add.s32 	%r131, %r113, 16;
	add.s32 	%r130, %r112, 16;
	add.s32 	%r129, %r111, 16;
	add.s32 	%r128, %r110, 16;
	add.s32 	%r127, %r109, 16;
	setp.ne.s32 	%p22, %r143, 256;
	@%p22 bra 	$L__BB0_5;
	add.s32 	%r126, %r126, 1;
	setp.ne.s32 	%p23, %r126, %r55;
	@%p23 bra 	$L__BB0_4;
	setp.eq.f32 	%p26, %f37, 0fC97423F0;
$L__BB0_56:
	setp.ne.s32 	%p24, %r2, 0;
	bar.sync 	0;
	@%p24 bra 	$L__BB0_58;
	ld.param.u64 	%rd140, [_Z20access_buffer_A_onlyPfS_mPmi_param_3];
	// begin inline asm
	mov.u64 	%rd134, %clock64;
	// end inline asm
	ld.shared.u64 	%rd135, [_ZZ20access_buffer_A_onlyPfS_mPmiE10start_time];
	sub.s64 	%rd136, %rd134, %rd135;
	cvta.to.global.u64 	%rd137, %rd140;
	st.global.u64 	[%rd137], %rd136;
$L__BB0_58:
	not.pred 	%p25, %p26;
	@%p25 bra 	$L__BB0_60;
	mul.wide.s32 	%rd138, %r1, 4;
	add.s64 	%rd139, %rd1, %rd138;
	mov.b32 	%r125, -915135504;
	st.global.u32 	[%rd139], %r125;
$L__BB0_60:
	ret;

}
	// .globl	_Z20access_buffer_B_onlyPfS_mPmi
.visible .entry _Z20access_buffer_B_onlyPfS_mPmi(
	.param .u64 .ptr .align 1 _Z20access_buffer_B_onlyPfS_mPmi_param_0,
	.param .u64 .ptr .align 1 _Z20access_buffer_B_onlyPfS_mPmi_param_1,
	.param .u64 _Z20access_buffer_B_onlyPfS_mPmi_param_2,
	.param .u64 .ptr .align 1 _Z20access_buffer_B_onlyPfS_mPmi_param_3,
	.param .u32 _Z20access_buffer_B_onlyPfS_mPmi_param_4
)
{
	.reg .pred 	%p<27>;
	.reg .b32 	%r<144>;
	.reg .b32 	%f<38>;
	.reg .b64 	%rd<157>;
	// demoted variable
	.shared .align 8 .u64 _ZZ20access_buffer_B_onlyPfS_mPmiE10start_time;
	ld.param.u64 	%rd68, [_Z20access_buffer_B_onlyPfS_mPmi_param_1];
	ld.param.u64 	%rd66, [_Z20access_buffer_B_onlyPfS_mPmi_param_2];
	ld.param.u32 	%r55, [_Z20access_buffer_B_onlyPfS_mPmi_param_4];
	cvta.to.global.u64 	%rd1, %rd68;
	mov.u32 	%r56, %ctaid.x;
	mov.u32 	%r57, %ntid.x;
	mov.u32 	%r58, %tid.x;
	mad.lo.s32 	%r1, %r56, %r57, %r58;
	or.b32  	%r2, %r58, %r56;
	setp.ne.s32 	%p3, %r2, 0;
	@%p3 bra 	$L__BB1_2;
	// begin inline asm
	mov.u64 	%rd69, %clock64;
	// end inline asm
	st.shared.u64 	[_ZZ20access_buffer_B_onlyPfS_mPmiE10start_time], %rd69;
$L__BB1_2:
	bar.sync 	0;
	setp.lt.s32 	%p5, %r55, 1;
	mov.pred 	%p26, 0;
	@%p5 bra 	$L__BB1_56;
	shl.b32 	%r3, %r1, 5;
	mov.f32 	%f37, 0f00000000;
	mov.b32 	%r126, 0;
	add.s32 	%r5, %r3, 4;
	add.s32 	%r6, %r3, 5;
$L__BB1_4:
	add.s32 	%r141, %r3, 2;
	add.s32 	%r140, %r3, 3;
	add.s32 	%r131, %r3, 12;
	add.s32 	%r142, %r3, 1;
	add.s32 	%r133, %r3, 10;
	add.s32 	%r132, %r3, 11;
	add.s32 	%r130, %r3, 13;
	add.s32 	%r135, %r3, 8;
	add.s32 	%r134, %r3, 9;
	add.s32 	%r137, %r3, 6;
	add.s32 	%r136, %r3, 7;
	add.s32 	%r129, %r3, 14;
	add.s32 	%r128, %r3, 15;
	mov.b32 	%r143, 0;
	mov.u32 	%r127, %r3;
	mov.u32 	%r138, %r6;
	mov.u32 	%r139, %r5;
$L__BB1_5:
	cvt.s64.s32 	%rd2, %r142;
	cvt.s64.s32 	%rd3, %r141;
	cvt.s64.s32 	%rd4, %r140;
	cvt.s64.s32 	%rd5, %r139;
	cvt.s64.s32 	%rd6, %r138;
	cvt.s64.s32 	%rd7, %r137;
	cvt.s64.s32 	%rd8, %r136;
	cvt.s64.s32 	%rd9, %r135;
	cvt.s64.s32 	%rd10, %r134;
	cvt.s64.s32 	%rd11, %r133;
	cvt.s64.s32 	%rd12, %r132;
	cvt.s64.s32 	%rd13, %r131;
	cvt.s64.s32 	%rd14, %r130;
	cvt.s64.s32 	%rd15, %r129;
	cvt.s64.s32 	%rd16, %r128;
	cvt.s64.s32 	%rd17, %r127;
	or.b64  	%rd70, %rd17, %rd66;
	and.b64  	%rd71, %rd70, -4294967296;
	setp.ne.s64 	%p6, %rd71, 0;
	@%p6 bra 	$L__BB1_7;
	cvt.u32.u64 	%r61, %rd66;
	cvt.u32.u64 	%r62, %rd17;
	rem.u32 	%r63, %r62, %r61;
	cvt.u64.u32 	%rd141, %r63;
	bra.uni 	$L__BB1_8;
$L__BB1_7:
	rem.u64 	%rd141, %rd17, %rd66;
$L__BB1_8:
	shl.b64 	%rd72, %rd141, 2;
	add.s64 	%rd73, %rd1, %rd72;
	ld.global.f32 	%f20, [%rd73];
	add.f32 	%f3, %f37, %f20;
	or.b64  	%rd74, %rd2, %rd66;
	and.b64  	%rd75, %rd74, -4294967296;
	setp.ne.s64 	%p7, %rd75, 0;
	@%p7 bra 	$L__BB1_10;
	cvt.u32.u64 	%r64, %rd66;
	cvt.u32.u64 	%r65, %rd2;
	rem.u32 	%r66, %r65, %r64;
	cvt.u64.u32 	%rd142, %r66;
	bra.uni 	$L__BB1_11;
$L__BB1_10:
	rem.u64 	%rd142, %rd2, %rd66;
$L__BB1_11:
	shl.b64 	%rd76, %rd142, 2;
	add.s64 	%rd77, %rd1, %rd76;
	ld.global.f32 	%f21, [%rd77];
	add.f32 	%f4, %f3, %f21;
	or.b64  	%rd78, %rd3, %rd66;
	and.b64  	%rd79, %rd78, -4294967296;
	setp.ne.s64 	%p8, %rd79, 0;
	@%p8 bra 	$L__BB1_13;
	cvt.u32.u64 	%r67, %rd66;
	cvt.u32.u64 	%r68, %rd3;
	rem.u32 	%r69, %r68, %r67;
	cvt.u64.u32 	%rd143, %r69;
	bra.uni 	$L__BB1_14;
$L__BB1_13:
	rem.u64 	%rd143, %rd3, %rd66;
$L__BB1_14:
	shl.b64 	%rd80, %rd143, 2;
	add.s64 	%rd81, %rd1, %rd80;
	ld.global.f32 	%f22, [%rd81];
	add.f32 	%f5, %f4, %f22;
	or.b64  	%rd82, %rd4, %rd66;
	and.b64  	%rd83, %rd82, -4294967296;
	setp.ne.s64 	%p9, %rd83, 0;
	@%p9 bra 	$L__BB1_16;
	cvt.u32.u64 	%r70, %rd66;
	cvt.u32.u64 	%r71, %rd4;
	rem.u32 	%r72, %r71, %r70;
	cvt.u64.u32 	%rd144, %r72;
	bra.uni 	$L__BB1_17;
$L__BB1_16:
	rem.u64 	%rd144, %rd4, %rd66;
$L__BB1_17:
	shl.b64 	%rd84, %rd144, 2;
	add.s64 	%rd85, %rd1, %rd84;
	ld.global.f32 	%f23, [%rd85];
	add.f32 	%f6, %f5, %f23;
	or.b64  	%rd86, %rd5, %rd66;
	and.b64  	%rd87, %rd86, -4294967296;
	setp.ne.s64 	%p10, %rd87, 0;
	@%p10 bra 	$L__BB1_19;
	cvt.u32.u64 	%r73, %rd66;
	cvt.u32.u64 	%r74, %rd5;
	rem.u32 	%r75, %r74, %r73;
	cvt.u64.u32 	%rd145, %r75;
	bra.uni 	$L__BB1_20;
$L__BB1_19:
	rem.u64 	%rd145, %rd5, %rd66;
$L__BB1_20:
	shl.b64 	%rd88, %rd145, 2;
	add.s64 	%rd89, %rd1, %rd88;
	ld.global.f32 	%f24, [%rd89];
	add.f32 	%f7, %f6, %f24;
	or.b64  	%rd90, %rd6, %rd66;
	and.b64  	%rd91, %rd90, -4294967296;
	setp.ne.s64 	%p11, %rd91, 0;
	@%p11 bra 	$L__BB1_22;
	cvt.u32.u64 	%r76, %rd66;
	cvt.u32.u64 	%r77, %rd6;
	rem.u32 	%r78, %r77, %r76;
	cvt.u64.u32 	%rd146, %r78;
	bra.uni 	$L__BB1_23;
$L__BB1_22:
	rem.u64 	%rd146, %rd6, %rd66;
$L__BB1_23:
	shl.b64 	%rd92, %rd146, 2;
	add.s64 	%rd93, %rd1, %rd92;
	ld.global.f32 	%f25, [%rd93];
	add.f32 	%f8, %f7, %f25;
	or.b64  	%rd94, %rd7, %rd66;
	and.b64  	%rd95, %rd94, -4294967296;
	setp.ne.s64 	%p12, %rd95, 0;
	@%p12 bra 	$L__BB1_25;
	cvt.u32.u64 	%r79, %rd66;
	cvt.u32.u64 	%r80, %rd7;
	rem.u32 	%r81, %r80, %r79;
	cvt.u64.u32 	%rd147, %r81;
	bra.uni 	$L__BB1_26;
$L__BB1_25:
	rem.u64 	%rd147, %rd7, %rd66;
$L__BB1_26:
	shl.b64 	%rd96, %rd147, 2;
	add.s64 	%rd97, %rd1, %rd96;
	ld.global.f32 	%f26, [%rd97];
	add.f32 	%f9, %f8, %f26;
	or.b64  	%rd98, %rd8, %rd66;
	and.b64  	%rd99, %rd98, -4294967296;
	setp.ne.s64 	%p13, %rd99, 0;
	@%p13 bra 	$L__BB1_28;
	cvt.u32.u64 	%r82, %rd66;
	cvt.u32.u64 	%r83, %rd8;
	rem.u32 	%r84, %r83, %r82;
	cvt.u64.u32 	%rd148, %r84;
	bra.uni 	$L__BB1_29;
$L__BB1_28:
	rem.u64 	%rd148, %rd8, %rd66;
$L__BB1_29:
	shl.b64 	%rd100, %rd148, 2;
	add.s64 	%rd101, %rd1, %rd100;
	ld.global.f32 	%f27, [%rd101];
	add.f32 	%f10, %f9, %f27;
	or.b64  	%rd102, %rd9, %rd66;
	and.b64  	%rd103, %rd102, -4294967296;
	setp.ne.s64 	%p14, %rd103, 0;
	@%p14 bra 	$L__BB1_31;
	cvt.u32.u64 	%r85, %rd66;
	cvt.u32.u64 	%r86, %rd9;
	rem.u32 	%r87, %r86, %r85;
	cvt.u64.u32 	%rd149, %r87;
	bra.uni 	$L__BB1_32;
$L__BB1_31:
	rem.u64 	%rd149, %rd9, %rd66;
$L__BB1_32:
	shl.b64 	%rd104, %rd149, 2;
	add.s64 	%rd105, %rd1, %rd104;
	ld.global.f32 	%f28, [%rd105];
	add.f32 	%f11, %f10, %f28;
	or.b64  	%rd106, %rd10, %rd66;
	and.b64  	%rd107, %rd106, -4294967296;
	setp.ne.s64 	%p15, %rd107, 0;
	@%p15 bra 	$L__BB1_34;
	cvt.u32.u64 	%r88, %rd66;
	cvt.u32.u64 	%r89, %rd10;
	rem.u32 	%r90, %r89, %r88;
	cvt.u64.u32 	%rd150, %r90;
	bra.uni 	$L__BB1_35;
$L__BB1_34:
	rem.u64 	%rd150, %rd10, %rd66;
$L__BB1_35:
	shl.b64 	%rd108, %rd150, 2;
	add.s64 	%rd109, %rd1, %rd108;
	ld.global.f32 	%f29, [%rd109];
	add.f32 	%f12, %f11, %f29;
	or.b64  	%rd110, %rd11, %rd66;
	and.b64  	%rd111, %rd110, -4294967296;
	setp.ne.s64 	%p16, %rd111, 0;
	@%p16 bra 	$L__BB1_37;
	cvt.u32.u64 	%r91, %rd66;
	cvt.u32.u64 	%r92, %rd11;
	rem.u32 	%r93, %r92, %r91;
	cvt.u64.u32 	%rd151, %r93;
	bra.uni 	$L__BB1_38;
$L__BB1_37:
	rem.u64 	%rd151, %rd11, %rd66;
$L__BB1_38:
	shl.b64 	%rd112, %rd151, 2;
	add.s64 	%rd113, %rd1, %rd112;
	ld.global.f32 	%f30, [%rd113];
	add.f32 	%f13, %f12, %f30;
	or.b64  	%rd114, %rd12, %rd66;
	and.b64  	%rd115, %rd114, -4294967296;
	setp.ne.s64 	%p17, %rd115, 0;
	@%p17 bra 	$L__BB1_40;
	cvt.u32.u64 	%r94, %rd66;
	cvt.u32.u64 	%r95, %rd12;
	rem.u32 	%r96, %r95, %r94;
	cvt.u64.u32 	%rd152, %r96;
	bra.uni 	$L__BB1_41;
$L__BB1_40:
	rem.u64 	%rd152, %rd12, %rd66;
$L__BB1_41:
	shl.b64 	%rd116, %rd152, 2;
	add.s64 	%rd117, %rd1, %rd116;
	ld.global.f32 	%f31, [%rd117];
	add.f32 	%f14, %f13, %f31;
	or.b64  	%rd118, %rd13, %rd66;
	and.b64  	%rd119, %rd118, -4294967296;
	setp.ne.s64 	%p18, %rd119, 0;
	@%p18 bra 	$L__BB1_43;
	cvt.u32.u64 	%r97, %rd66;
	cvt.u32.u64 	%r98, %rd13;
	rem.u32 	%r99, %r98, %r97;
	cvt.u64.u32 	%rd153, %r99;
	bra.uni 	$L__BB1_44;
$L__BB1_43:
	rem.u64 	%rd153, %rd13, %rd66;
$L__BB1_44:
	shl.b64 	%rd120, %rd153, 2;
	add.s64 	%rd121, %rd1, %rd120;
	ld.global.f32 	%f32, [%rd121];
	add.f32 	%f15, %f14, %f32;
	or.b64  	%rd122, %rd14, %rd66;
	and.b64  	%rd123, %rd122, -4294967296;
	setp.ne.s64 	%p19, %rd123, 0;
	@%p19 bra 	$L__BB1_46;
	cvt.u32.u64 	%r100, %rd66;
	cvt.u32.u64 	%r101, %rd14;
	rem.u32 	%r102, %r101, %r100;
	cvt.u64.u32 	%rd154, %r102;
	bra.uni 	$L__BB1_47;
$L__BB1_46:
	rem.u64 	%rd154, %rd14, %rd66;
$L__BB1_47:
	shl.b64 	%rd124, %rd154, 2;
	add.s64 	%rd125, %rd1, %rd124;
	ld.global.f32 	%f33, [%rd125];
	add.f32 	%f16, %f15, %f33;
	or.b64  	%rd126, %rd15, %rd66;
	and.b64  	%rd127, %rd126, -4294967296;
	setp.ne.s64 	%p20, %rd127, 0;
	@%p20 bra 	$L__BB1_49;
	cvt.u32.u64 	%r103, %rd66;
	cvt.u32.u64 	%r104, %rd15;
	rem.u32 	%r105, %r104, %r103;
	cvt.u64.u32 	%rd155, %r105;
	bra.uni 	$L__BB1_50;
$L__BB1_49:
	rem.u64 	%rd155, %rd15, %rd66;
$L__BB1_50:
	shl.b64 	%rd128, %rd155, 2;
	add.s64 	%rd129, %rd1, %rd128;
	ld.global.f32 	%f34, [%rd129];
	add.f32 	%f17, %f16, %f34;
	or.b64  	%rd130, %rd16, %rd66;
	and.b64  	%rd131, %rd130, -4294967296;
	setp.ne.s64 	%p21, %rd131, 0;
	@%p21 bra 	$L__BB1_52;
	cvt.u32.u64 	%r106, %rd66;
	cvt.u32.u64 	%r107, %rd16;
	rem.u32 	%r108, %r107, %r106;
	cvt.u64.u32 	%rd156, %r108;
	bra.uni 	$L__BB1_53;
$L__BB1_52:
	rem.u64 	%rd156, %rd16, %rd66;
$L__BB1_53:
	cvt.u32.u64 	%r109, %rd17;
	cvt.u32.u64 	%r110, %rd16;
	cvt.u32.u64 	%r111, %rd15;
	cvt.u32.u64 	%r112, %rd14;
	cvt.u32.u64 	%r113, %rd13;
	cvt.u32.u64 	%r114, %rd12;
	cvt.u32.u64 	%r115, %rd11;
	cvt.u32.u64 	%r116, %rd10;
	cvt.u32.u64 	%r117, %rd9;
	cvt.u32.u64 	%r118, %rd8;
	cvt.u32.u64 	%r119, %rd7;
	cvt.u32.u64 	%r120, %rd6;
	cvt.u32.u64 	%r121, %rd5;
	cvt.u32.u64 	%r122, %rd4;
	cvt.u32.u64 	%r123, %rd3;
	cvt.u32.u64 	%r124, %rd2;
	shl.b64 	%rd132, %rd156, 2;
	add.s64 	%rd133, %rd1, %rd132;
	ld.global.f32 	%f35, [%rd133];
	add.f32 	%f37, %f17, %f35;
	add.s32 	%r143, %r143, 16;
	add.s32 	%r142, %r124, 16;
	add.s32 	%r141, %r123, 16;
	add.s32 	%r140, %r122, 16;
	add.s32 	%r139, %r121, 16;
	add.s32 	%r138, %r120, 16;
	add.s32 	%r137, %r119, 16;
	add.s32 	%r136, %r118, 16;
	add.s32 	%r135, %r117, 16;
	add.s32 	%r134, %r116, 16;
	add.s32 	%r133, %r115, 16;
	add.s32 	%r132, %r114, 16;
	add.s32 	%r131, %r113, 16;
	add.s32 	%r130, %r112, 16;
	add.s32 	%r129, %r111, 16;
	add.s32 	%r128, %r110, 16;
	add.s32 	%r127, %r109, 16;
	setp.ne.s32 	%p22, %r143, 256;
	@%p22 bra 	$L__BB1_5;
	add.s32 	%r126, %r126, 1;
	setp.ne.s32 	%p23, %r126, %r55;
	@%p23 bra 	$L__BB1_4;
	setp.eq.f32 	%p26, %f37, 0fC97423F0;
$L__BB1_56:
	setp.ne.s32 	%p24, %r2, 0;
	bar.sync 	0;
	@%p24 bra 	$L__BB1_58;
	ld.param.u64 	%rd140, [_Z20access_buffer_B_onlyPfS_mPmi_param_3];
	// begin inline asm
	mov.u64 	%rd134, %clock64;
	// end inline asm
	ld.shared.u64 	%rd135, [_ZZ20access_buffer_B_onlyPfS_mPmiE10start_time];
	sub.s64 	%rd136, %rd134, %rd135;
	cvta.to.global.u64 	%rd137, %rd140;
	st.global.u64 	[%rd137], %rd136;
$L__BB1_58:
	not.pred 	%p25, %p26;
	@%p25 bra 	$L__BB1_60;
	mul.wide.s32 	%rd138, %r1, 4;
	add.s64 	%rd139, %rd1, %rd138;
	mov.b32 	%r125, -915135504;
	st.global.u32 	[%rd139], %r125;
$L__BB1_60:
	ret;

}
	// .globl	_Z15access_A_then_BPfS_mPmi
.visible .entry _Z15access_A_then_BPfS_mPmi(
	.param .u64 .ptr .align 1 _Z15access_A_then_BPfS_mPmi_param_0,
	.param .u64 .ptr .align 1 _Z15access_A_then_BPfS_mPmi_param_1,
	.param .u64 _Z15access_A_then_BPfS_mPmi_param_2,
	.param .u64 .ptr .align 1 _Z15access_A_then_BPfS_mPmi_param_3,
	.param .u32 _Z15access_A_then_BPfS_mPmi_param_4
)
{
	.reg .pred 	%p<44>;
	.reg .b32 	%r<227>;
	.reg .b32 	%f<72>;
	.reg .b64 	%rd<302>;
	// demoted variable
	.shared .align 8 .u64 _ZZ15access_A_then_BPfS_mPmiE10start_time;
	ld.param.u64 	%rd133, [_Z15access_A_then_BPfS_mPmi_param_0];
	ld.param.u64 	%rd134, [_Z15access_A_then_BPfS_mPmi_param_1];
	ld.param.u64 	%rd131, [_Z15access_A_then_BPfS_mPmi_param_2];
	ld.param.u64 	%rd132, [_Z15access_A_then_BPfS_mPmi_param_3];
	ld.param.u32 	%r57, [_Z15access_A_then_BPfS_mPmi_param_4];
	cvta.to.global.u64 	%rd1, %rd134;
	cvta.to.global.u64 	%rd2, %rd133;
	mov.u32 	%r58, %ctaid.x;
	mov.u32 	%r59, %ntid.x;
	mov.u32 	%r60, %tid.x;
	mad.lo.s32 	%r1, %r58, %r59, %r60;
	or.b32  	%r2, %r60, %r58;
	setp.ne.s32 	%p3, %r2, 0;
	@%p3 bra 	$L__BB2_2;
	// begin inline asm
	mov.u64 	%rd135, %clock64;
	// end inline asm
	st.shared.u64 	[_ZZ15access_A_then_BPfS_mPmiE10start_time], %rd135;
$L__BB2_2:
	bar.sync 	0;
	setp.lt.s32 	%p5, %r57, 1;
	mov.pred 	%p43, 0;
	@%p5 bra 	$L__BB2_105;
	shl.b32 	%r3, %r1, 5;
	or.b32  	%r4, %r3, 1;
	or.b32  	%r5, %r3, 2;
	or.b32  	%r6, %r3, 3;
	or.b32  	%r7, %r3, 4;
	or.b32  	%r8, %r3, 5;
	or.b32  	%r9, %r3, 6;
	or.b32  	%r10, %r3, 7;
	or.b32  	%r11, %r3, 8;
	or.b32  	%r12, %r3, 9;
	or.b32  	%r13, %r3, 10;
	or.b32  	%r14, %r3, 11;
	or.b32  	%r15, %r3, 12;
	or.b32  	%r16, %r3, 13;
	mov.f32 	%f71, 0f00000000;
	mov.b32 	%r208, 0;
$L__BB2_4:
	add.s32 	%r211, %r3, 14;
	add.s32 	%r210, %r3, 15;
	mov.b32 	%r225, 0;
	mov.u32 	%r209, %r3;
	mov.u32 	%r212, %r16;
	mov.u32 	%r213, %r15;
	mov.u32 	%r214, %r14;
	mov.u32 	%r215, %r13;
	mov.u32 	%r216, %r12;
	mov.u32 	%r217, %r11;
	mov.u32 	%r218, %r10;
	mov.u32 	%r219, %r9;
	mov.u32 	%r220, %r8;
	mov.u32 	%r221, %r7;
	mov.u32 	%r222, %r6;
	mov.u32 	%r223, %r5;
	mov.u32 	%r224, %r4;
$L__BB2_5:
	cvt.s64.s32 	%rd3, %r224;
	cvt.s64.s32 	%rd4, %r223;
	cvt.s64.s32 	%rd5, %r222;
	cvt.s64.s32 	%rd6, %r221;
	cvt.s64.s32 	%rd7, %r220;
	cvt.s64.s32 	%rd8, %r219;
	cvt.s64.s32 	%rd9, %r218;
	cvt.s64.s32 	%rd10, %r217;
	cvt.s64.s32 	%rd11, %r216;
	cvt.s64.s32 	%rd12, %r215;
	cvt.s64.s32 	%rd13, %r214;
	cvt.s64.s32 	%rd14, %r213;
	cvt.s64.s32 	%rd15, %r212;
	cvt.s64.s32 	%rd16, %r211;
	cvt.s64.s32 	%rd17, %r210;
	cvt.s64.s32 	%rd18, %r209;
	or.b64  	%rd136, %rd18, %rd131;
	and.b64  	%rd137, %rd136, -4294967296;
	setp.ne.s64 	%p6, %rd137, 0;
	@%p6 bra 	$L__BB2_7;
	cvt.u32.u64 	%r63, %rd131;
	cvt.u32.u64 	%r64, %rd18;
	rem.u32 	%r65, %r64, %r63;
	cvt.u64.u32 	%rd270, %r65;
	bra.uni 	$L__BB2_8;
$L__BB2_7:
	rem.u64 	%rd270, %rd18, %rd131;
$L__BB2_8:
	shl.b64 	%rd138, %rd270, 2;
	add.s64 	%rd139, %rd2, %rd138;
	ld.global.f32 	%f37, [%rd139];
	add.f32 	%f3, %f71, %f37;
	or.b64  	%rd140, %rd3, %rd131;
	and.b64  	%rd141, %rd140, -4294967296;
	setp.ne.s64 	%p7, %rd141, 0;
	@%p7 bra 	$L__BB2_10;
	cvt.u32.u64 	%r66, %rd131;
	cvt.u32.u64 	%r67, %rd3;
	rem.u32 	%r68, %r67, %r66;
	cvt.u64.u32 	%rd271, %r68;
	bra.uni 	$L__BB2_11;
$L__BB2_10:
	rem.u64 	%rd271, %rd3, %rd131;
$L__BB2_11:
	shl.b64 	%rd142, %rd271, 2;
	add.s64 	%rd143, %rd2, %rd142;
	ld.global.f32 	%f38, [%rd143];
	add.f32 	%f4, %f3, %f38;
	or.b64  	%rd144, %rd4, %rd131;
	and.b64  	%rd145, %rd144, -4294967296;
	setp.ne.s64 	%p8, %rd145, 0;
	@%p8 bra 	$L__BB2_13;
	cvt.u32.u64 	%r69, %rd131;
	cvt.u32.u64 	%r70, %rd4;
	rem.u32 	%r71, %r70, %r69;
	cvt.u64.u32 	%rd272, %r71;
	bra.uni 	$L__BB2_14;
$L__BB2_13:
	rem.u64 	%rd272, %rd4, %rd131;
$L__BB2_14:
	shl.b64 	%rd146, %rd272, 2;
	add.s64 	%rd147, %rd2, %rd146;
	ld.global.f32 	%f39, [%rd147];
	add.f32 	%f5, %f4, %f39;
	or.b64  	%rd148, %rd5, %rd131;
	and.b64  	%rd149, %rd148, -4294967296;
	setp.ne.s64 	%p9, %rd149, 0;
	@%p9 bra 	$L__BB2_16;
	cvt.u32.u64 	%r72, %rd131;
	cvt.u32.u64 	%r73, %rd5;
	rem.u32 	%r74, %r73, %r72;
	cvt.u64.u32 	%rd273, %r74;
	bra.uni 	$L__BB2_17;
$L__BB2_16:
	rem.u64 	%rd273, %rd5, %rd131;
$L__BB2_17:
	shl.b64 	%rd150, %rd273, 2;
	add.s64 	%rd151, %rd2, %rd150;
	ld.global.f32 	%f40, [%rd151];
	add.f32 	%f6, %f5, %f40;
	or.b64  	%rd152, %rd6, %rd131;
	and.b64  	%rd153, %rd152, -4294967296;
	setp.ne.s64 	%p10, %rd153, 0;
	@%p10 bra 	$L__BB2_19;
	cvt.u32.u64 	%r75, %rd131;
	cvt.u32.u64 	%r76, %rd6;
	rem.u32 	%r77, %r76, %r75;
	cvt.u64.u32 	%rd274, %r77;
	bra.uni 	$L__BB2_20;
$L__BB2_19:
	rem.u64 	%rd274, %rd6, %rd131;
$L__BB2_20:
	shl.b64 	%rd154, %rd274, 2;
	add.s64 	%rd155, %rd2, %rd154;
	ld.global.f32 	%f41, [%rd155];
	add.f32 	%f7, %f6, %f41;
	or.b64  	%rd156, %rd7, %rd131;
	and.b64  	%rd157, %rd156, -4294967296;
	setp.ne.s64 	%p11, %rd157, 0;
	@%p11 bra 	$L__BB2_22;
	cvt.u32.u64 	%r78, %rd131;
	cvt.u32.u64 	%r79, %rd7;
	rem.u32 	%r80, %r79, %r78;
	cvt.u64.u32 	%rd275, %r80;
	bra.uni 	$L__BB2_23;
$L__BB2_22:
	rem.u64 	%rd275, %rd7, %rd131;
$L__BB2_23:
	shl.b64 	%rd158, %rd275, 2;
	add.s64 	%rd159, %rd2, %rd158;
	ld.global.f32 	%f42, [%rd159];
	add.f32 	%f8, %f7, %f42;
	or.b64  	%rd160, %rd8, %rd131;
	and.b64  	%rd161, %rd160, -4294967296;
	setp.ne.s64 	%p12, %rd161, 0;
	@%p12 bra 	$L__BB2_25;
	cvt.u32.u64 	%r81, %rd131;
	cvt.u32.u64 	%r82, %rd8;
	rem.u32 	%r83, %r82, %r81;
	cvt.u64.u32 	%rd276, %r83;
	bra.uni 	$L__BB2_26;
$L__BB2_25:
	rem.u64 	%rd276, %rd8, %rd131;
$L__BB2_26:
	shl.b64 	%rd162, %rd276, 2;
	add.s64 	%rd163, %rd2, %rd162;
	ld.global.f32 	%f43, [%rd163];
	add.f32 	%f9, %f8, %f43;
	or.b64  	%rd164, %rd9, %rd131;
	and.b64  	%rd165, %rd164, -4294967296;
	setp.ne.s64 	%p13, %rd165, 0;
	@%p13 bra 	$L__BB2_28;
	cvt.u32.u64 	%r84, %rd131;
	cvt.u32.u64 	%r85, %rd9;
	rem.u32 	%r86, %r85, %r84;
	cvt.u64.u32 	%rd277, %r86;
	bra.uni 	$L__BB2_29;
$L__BB2_28:
	rem.u64 	%rd277, %rd9, %rd131;
$L__BB2_29:
	shl.b64 	%rd166, %rd277, 2;
	add.s64 	%rd167, %rd2, %rd166;
	ld.global.f32 	%f44, [%rd167];
	add.f32 	%f10, %f9, %f44;
	or.b64  	%rd168, %rd10, %rd131;
	and.b64  	%rd169, %rd168, -4294967296;
	setp.ne.s64 	%p14, %rd169, 0;
	@%p14 bra 	$L__BB2_31;
	cvt.u32.u64 	%r87, %rd131;
	cvt.u32.u64 	%r88, %rd10;
	rem.u32 	%r89, %r88, %r87;
	cvt.u64.u32 	%rd278, %r89;
	bra.uni 	$L__BB2_32;
$L__BB2_31:
	rem.u64 	%rd278, %rd10, %rd131;
$L__BB2_32:
	shl.b64 	%rd170, %rd278, 2;
	add.s64 	%rd171, %rd2, %rd170;
	ld.global.f32 	%f45, [%rd171];
	add.f32 	%f11, %f10, %f45;
	or.b64  	%rd172, %rd11, %rd131;
	and.b64  	%rd173, %rd172, -4294967296;
	setp.ne.s64 	%p15, %rd173, 0;
	@%p15 bra 	$L__BB2_34;
	cvt.u32.u64 	%r90, %rd131;
	cvt.u32.u64 	%r91, %rd11;
	rem.u32 	%r92, %r91, %r90;
	cvt.u64.u32 	%rd279, %r92;
	bra.uni 	$L__BB2_35;
$L__BB2_34:
	rem.u64 	%rd279, %rd11, %rd131;
$L__BB2_35:
	shl.b64 	%rd174, %rd279, 2;
	add.s64 	%rd175, %rd2, %rd174;
	ld.global.f32 	%f46, [%rd175];
	add.f32 	%f12, %f11, %f46;
	or.b64  	%rd176, %rd12, %rd131;
	and.b64  	%rd177, %rd176, -4294967296;
	setp.ne.s64 	%p16, %rd177, 0;
	@%p16 bra 	$L__BB2_37;
	cvt.u32.u64 	%r93, %rd131;
	cvt.u32.u64 	%r94, %rd12;
	rem.u32 	%r95, %r94, %r93;
	cvt.u64.u32 	%rd280, %r95;
	bra.uni 	$L__BB2_38;
$L__BB2_37:
	rem.u64 	%rd280, %rd12, %rd131;
$L__BB2_38:
	shl.b64 	%rd178, %rd280, 2;
	add.s64 	%rd179, %rd2, %rd178;
	ld.global.f32 	%f47, [%rd179];
	add.f32 	%f13, %f12, %f47;
	or.b64  	%rd180, %rd13, %rd131;
	and.b64  	%rd181, %rd180, -4294967296;
	setp.ne.s64 	%p17, %rd181, 0;
	@%p17 bra 	$L__BB2_40;
	cvt.u32.u64 	%r96, %rd131;
	cvt.u32.u64 	%r97, %rd13;
	rem.u32 	%r98, %r97, %r96;
	cvt.u64.u32 	%rd281, %r98;
	bra.uni 	$L__BB2_41;
$L__BB2_40:
	rem.u64 	%rd281, %rd13, %rd131;
$L__BB2_41:
	shl.b64 	%rd182, %rd281, 2;
	add.s64 	%rd183, %rd2, %rd182;
	ld.global.f32 	%f48, [%rd183];
	add.f32 	%f14, %f13, %f48;
	or.b64  	%rd184, %rd14, %rd131;
	and.b64  	%rd185, %rd184, -4294967296;
	setp.ne.s64 	%p18, %rd185, 0;
	@%p18 bra 	$L__BB2_43;
	cvt.u32.u64 	%r99, %rd131;
	cvt.u32.u64 	%r100, %rd14;
	rem.u32 	%r101, %r100, %r99;
	cvt.u64.u32 	%rd282, %r101;
	bra.uni 	$L__BB2_44;
$L__BB2_43:
	rem.u64 	%rd282, %rd14, %rd131;
$L__BB2_44:
	shl.b64 	%rd186, %rd282, 2;
	add.s64 	%rd187, %rd2, %rd186;
	ld.global.f32 	%f49, [%rd187];
	add.f32 	%f15, %f14, %f49;
	or.b64  	%rd188, %rd15, %rd131;
	and.b64  	%rd189, %rd188, -4294967296;
	setp.ne.s64 	%p19, %rd189, 0;
	@%p19 bra 	$L__BB2_46;
	cvt.u32.u64 	%r102, %rd131;
	cvt.u32.u64 	%r103, %rd15;
	rem.u32 	%r104, %r103, %r102;
	cvt.u64.u32 	%rd283, %r104;
	bra.uni 	$L__BB2_47;
$L__BB2_46:
	rem.u64 	%rd283, %rd15, %rd131;
$L__BB2_47:
	shl.b64 	%rd190, %rd283, 2;
	add.s64 	%rd191, %rd2, %rd190;
	ld.global.f32 	%f50, [%rd191];
	add.f32 	%f16, %f15, %f50;
	or.b64  	%rd192, %rd16, %rd131;
	and.b64  	%rd193, %rd192, -4294967296;
	setp.ne.s64 	%p20, %rd193, 0;
	@%p20 bra 	$L__BB2_49;
	cvt.u32.u64 	%r105, %rd131;
	cvt.u32.u64 	%r106, %rd16;
	rem.u32 	%r107, %r106, %r105;
	cvt.u64.u32 	%rd284, %r107;
	bra.uni 	$L__BB2_50;
$L__BB2_49:
	rem.u64 	%rd284, %rd16, %rd131;
$L__BB2_50:
	shl.b64 	%rd194, %rd284, 2;
	add.s64 	%rd195, %rd2, %rd194;
	ld.global.f32 	%f51, [%rd195];
	add.f32 	%f17, %f16, %f51;
	or.b64  	%rd196, %rd17, %rd131;
	and.b64  	%rd197, %rd196, -4294967296;
	setp.ne.s64 	%p21, %rd197, 0;
	@%p21 bra 	$L__BB2_52;
	cvt.u32.u64 	%r108, %rd131;
	cvt.u32.u64 	%r109, %rd17;
	rem.u32 	%r110, %r109, %r108;
	cvt.u64.u32 	%rd285, %r110;
	bra.uni 	$L__BB2_53;
$L__BB2_52:
	rem.u64 	%rd285, %rd17, %rd131;
$L__BB2_53:
	cvt.u32.u64 	%r112, %rd18;
	cvt.u32.u64 	%r113, %rd17;
	cvt.u32.u64 	%r114, %rd16;
	cvt.u32.u64 	%r115, %rd15;
	cvt.u32.u64 	%r116, %rd14;
	cvt.u32.u64 	%r117, %rd13;
	cvt.u32.u64 	%r118, %rd12;
	cvt.u32.u64 	%r119, %rd11;
	cvt.u32.u64 	%r120, %rd10;
	cvt.u32.u64 	%r121, %rd9;
	cvt.u32.u64 	%r122, %rd8;
	cvt.u32.u64 	%r123, %rd7;
	cvt.u32.u64 	%r124, %rd6;
	cvt.u32.u64 	%r125, %rd5;
	cvt.u32.u64 	%r126, %rd4;
	cvt.u32.u64 	%r127, %rd3;
	shl.b64 	%rd198, %rd285, 2;
	add.s64 	%rd199, %rd2, %rd198;
	ld.global.f32 	%f52, [%rd199];
	add.f32 	%f71, %f17, %f52;
	add.s32 	%r225, %r225, 16;
	add.s32 	%r224, %r127, 16;
	add.s32 	%r223, %r126, 16;
	add.s32 	%r222, %r125, 16;
	add.s32 	%r221, %r124, 16;
	add.s32 	%r220, %r123, 16;
	add.s32 	%r219, %r122, 16;
	add.s32 	%r218, %r121, 16;
	add.s32 	%r217, %r120, 16;
	add.s32 	%r216, %r119, 16;
	add.s32 	%r215, %r118, 16;
	add.s32 	%r214, %r117, 16;
	add.s32 	%r213, %r116, 16;
	add.s32 	%r212, %r115, 16;
	add.s32 	%r211, %r114, 16;
	add.s32 	%r210, %r113, 16;
	add.s32 	%r209, %r112, 16;
	setp.ne.s32 	%p22, %r225, 128;
	mov.b32 	%r226, 0;
	@%p22 bra 	$L__BB2_5;
$L__BB2_54:
	add.s32 	%r128, %r3, %r226;
	cvt.s64.s32 	%rd67, %r128;
	or.b64  	%rd200, %rd67, %rd131;
	and.b64  	%rd201, %rd200, -4294967296;
	setp.ne.s64 	%p23, %rd201, 0;
	@%p23 bra 	$L__BB2_56;
	cvt.u32.u64 	%r129, %rd131;
	cvt.u32.u64 	%r130, %rd67;
	rem.u32 	%r131, %r130, %r129;
	cvt.u64.u32 	%rd286, %r131;
	bra.uni 	$L__BB2_57;
$L__BB2_56:
	rem.u64 	%rd286, %rd67, %rd131;
$L__BB2_57:
	cvt.u32.u64 	%r132, %rd67;
	shl.b64 	%rd202, %rd286, 2;
	add.s64 	%rd203, %rd1, %rd202;
	ld.global.f32 	%f53, [%rd203];
	add.f32 	%f20, %f71, %f53;
	add.s32 	%r133, %r132, 1;
	cvt.s64.s32 	%rd71, %r133;
	or.b64  	%rd204, %rd71, %rd131;
	and.b64  	%rd205, %rd204, -4294967296;
	setp.ne.s64 	%p24, %rd205, 0;
	@%p24 bra 	$L__BB2_59;
	cvt.u32.u64 	%r134, %rd131;
	cvt.u32.u64 	%r135, %rd71;
	rem.u32 	%r136, %r135, %r134;
	cvt.u64.u32 	%rd287, %r136;
	bra.uni 	$L__BB2_60;
$L__BB2_59:
	rem.u64 	%rd287, %rd71, %rd131;
$L__BB2_60:
	shl.b64 	%rd206, %rd287, 2;
	add.s64 	%rd207, %rd1, %rd206;
	ld.global.f32 	%f54, [%rd207];
	add.f32 	%f21, %f20, %f54;
	add.s32 	%r138, %r132, 2;
	cvt.s64.s32 	%rd75, %r138;
	or.b64  	%rd208, %rd75, %rd131;
	and.b64  	%rd209, %rd208, -4294967296;
	setp.ne.s64 	%p25, %rd209, 0;
	@%p25 bra 	$L__BB2_62;
	cvt.u32.u64 	%r139, %rd131;
	cvt.u32.u64 	%r140, %rd75;
	rem.u32 	%r141, %r140, %r139;
	cvt.u64.u32 	%rd288, %r141;
	bra.uni 	$L__BB2_63;
$L__BB2_62:
	rem.u64 	%rd288, %rd75, %rd131;
$L__BB2_63:
	shl.b64 	%rd210, %rd288, 2;
	add.s64 	%rd211, %rd1, %rd210;
	ld.global.f32 	%f55, [%rd211];
	add.f32 	%f22, %f21, %f55;
	add.s32 	%r143, %r132, 3;
	cvt.s64.s32 	%rd79, %r143;
	or.b64  	%rd212, %rd79, %rd131;
	and.b64  	%rd213, %rd212, -4294967296;
	setp.ne.s64 	%p26, %rd213, 0;
	@%p26 bra 	$L__BB2_65;
	cvt.u32.u64 	%r144, %rd131;
	cvt.u32.u64 	%r145, %rd79;
	rem.u32 	%r146, %r145, %r144;
	cvt.u64.u32 	%rd289, %r146;
	bra.uni 	$L__BB2_66;
$L__BB2_65:
	rem.u64 	%rd289, %rd79, %rd131;
$L__BB2_66:
	shl.b64 	%rd214, %rd289, 2;
	add.s64 	%rd215, %rd1, %rd214;
	ld.global.f32 	%f56, [%rd215];
	add.f32 	%f23, %f22, %f56;
	add.s32 	%r148, %r132, 4;
	cvt.s64.s32 	%rd83, %r148;
	or.b64  	%rd216, %rd83, %rd131;
	and.b64  	%rd217, %rd216, -4294967296;
	setp.ne.s64 	%p27, %rd217, 0;
	@%p27 bra 	$L__BB2_68;
	cvt.u32.u64 	%r149, %rd131;
	cvt.u32.u64 	%r150, %rd83;
	rem.u32 	%r151, %r150, %r149;
	cvt.u64.u32 	%rd290, %r151;
	bra.uni 	$L__BB2_69;
$L__BB2_68:
	rem.u64 	%rd290, %rd83, %rd131;
$L__BB2_69:
	shl.b64 	%rd218, %rd290, 2;
	add.s64 	%rd219, %rd1, %rd218;
	ld.global.f32 	%f57, [%rd219];
	add.f32 	%f24, %f23, %f57;
	add.s32 	%r153, %r132, 5;
	cvt.s64.s32 	%rd87, %r153;
	or.b64  	%rd220, %rd87, %rd131;
	and.b64  	%rd221, %rd220, -4294967296;
	setp.ne.s64 	%p28, %rd221, 0;
	@%p28 bra 	$L__BB2_71;
	cvt.u32.u64 	%r154, %rd131;
	cvt.u32.u64 	%r155, %rd87;
	rem.u32 	%r156, %r155, %r154;
	cvt.u64.u32 	%rd291, %r156;
	bra.uni 	$L__BB2_72;
$L__BB2_71:
	rem.u64 	%rd291, %rd87, %rd131;
$L__BB2_72:
	shl.b64 	%rd222, %rd291, 2;
	add.s64 	%rd223, %rd1, %rd222;
	ld.global.f32 	%f58, [%rd223];
	add.f32 	%f25, %f24, %f58;
	add.s32 	%r158, %r132, 6;
	cvt.s64.s32 	%rd91, %r158;
	or.b64  	%rd224, %rd91, %rd131;
	and.b64  	%rd225, %rd224, -4294967296;
	setp.ne.s64 	%p29, %rd225, 0;
	@%p29 bra 	$L__BB2_74;
	cvt.u32.u64 	%r159, %rd131;
	cvt.u32.u64 	%r160, %rd91;
	rem.u32 	%r161, %r160, %r159;
	cvt.u64.u32 	%rd292, %r161;
	bra.uni 	$L__BB2_75;
$L__BB2_74:
	rem.u64 	%rd292, %rd91, %rd131;
$L__BB2_75:
	shl.b64 	%rd226, %rd292, 2;
	add.s64 	%rd227, %rd1, %rd226;
	ld.global.f32 	%f59, [%rd227];
	add.f32 	%f26, %f25, %f59;
	add.s32 	%r163, %r132, 7;
	cvt.s64.s32 	%rd95, %r163;
	or.b64  	%rd228, %rd95, %rd131;
	and.b64  	%rd229, %rd228, -4294967296;
	setp.ne.s64 	%p30, %rd229, 0;
	@%p30 bra 	$L__BB2_77;
	cvt.u32.u64 	%r164, %rd131;
	cvt.u32.u64 	%r165, %rd95;
	rem.u32 	%r166, %r165, %r164;
	cvt.u64.u32 	%rd293, %r166;
	bra.uni 	$L__BB2_78;
$L__BB2_77:
	rem.u64 	%rd293, %rd95, %rd131;
$L__BB2_78:
	shl.b64 	%rd230, %rd293, 2;
	add.s64 	%rd231, %rd1, %rd230;
	ld.global.f32 	%f60, [%rd231];
	add.f32 	%f27, %f26, %f60;
	add.s32 	%r168, %r132, 8;
	cvt.s64.s32 	%rd99, %r168;
	or.b64  	%rd232, %rd99, %rd131;
	and.b64  	%rd233, %rd232, -4294967296;
	setp.ne.s64 	%p31, %rd233, 0;
	@%p31 bra 	$L__BB2_80;
	cvt.u32.u64 	%r169, %rd131;
	cvt.u32.u64 	%r170, %rd99;
	rem.u32 	%r171, %r170, %r169;
	cvt.u64.u32 	%rd294, %r171;
	bra.uni 	$L__BB2_81;
$L__BB2_80:
	rem.u64 	%rd294, %rd99, %rd131;
$L__BB2_81:
	shl.b64 	%rd234, %rd294, 2;
	add.s64 	%rd235, %rd1, %rd234;
	ld.global.f32 	%f61, [%rd235];
	add.f32 	%f28, %f27, %f61;
	add.s32 	%r173, %r132, 9;
	cvt.s64.s32 	%rd103, %r173;
	or.b64  	%rd236, %rd103, %rd131;
	and.b64  	%rd237, %rd236, -4294967296;
	setp.ne.s64 	%p32, %rd237, 0;
	@%p32 bra 	$L__BB2_83;
	cvt.u32.u64 	%r174, %rd131;
	cvt.u32.u64 	%r175, %rd103;
	rem.u32 	%r176, %r175, %r174;
	cvt.u64.u32 	%rd295, %r176;
	bra.uni 	$L__BB2_84;
$L__BB2_83:
	rem.u64 	%rd295, %rd103, %rd131;
$L__BB2_84:
	shl.b64 	%rd238, %rd295, 2;
	add.s64 	%rd239, %rd1, %rd238;
	ld.global.f32 	%f62, [%rd239];
	add.f32 	%f29, %f28, %f62;
	add.s32 	%r178, %r132, 10;
	cvt.s64.s32 	%rd107, %r178;
	or.b64  	%rd240, %rd107, %rd131;
	and.b64  	%rd241, %rd240, -4294967296;
	setp.ne.s64 	%p33, %rd241, 0;
	@%p33 bra 	$L__BB2_86;
	cvt.u32.u64 	%r179, %rd131;
	cvt.u32.u64 	%r180, %rd107;
	rem.u32 	%r181, %r180, %r179;
	cvt.u64.u32 	%rd296, %r181;
	bra.uni 	$L__BB2_87;
$L__BB2_86:
	rem.u64 	%rd296, %rd107, %rd131;
$L__BB2_87:
	shl.b64 	%rd242, %rd296, 2;
	add.s64 	%rd243, %rd1, %rd242;
	ld.global.f32 	%f63, [%rd243];
	add.f32 	%f30, %f29, %f63;
	add.s32 	%r183, %r132, 11;
	cvt.s64.s32 	%rd111, %r183;
	or.b64  	%rd244, %rd111, %rd131;
	and.b64  	%rd245, %rd244, -4294967296;
	setp.ne.s64 	%p34, %rd245, 0;
	@%p34 bra 	$L__BB2_89;
	cvt.u32.u64 	%r184, %rd131;
	cvt.u32.u64 	%r185, %rd111;
	rem.u32 	%r186, %r185, %r184;
	cvt.u64.u32 	%rd297, %r186;
	bra.uni 	$L__BB2_90;
$L__BB2_89:
	rem.u64 	%rd297, %rd111, %rd131;
$L__BB2_90:
	shl.b64 	%rd246, %rd297, 2;
	add.s64 	%rd247, %rd1, %rd246;
	ld.global.f32 	%f64, [%rd247];
	add.f32 	%f31, %f30, %f64;
	add.s32 	%r188, %r132, 12;
	cvt.s64.s32 	%rd115, %r188;
	or.b64  	%rd248, %rd115, %rd131;
	and.b64  	%rd249, %rd248, -4294967296;
	setp.ne.s64 	%p35, %rd249, 0;
	@%p35 bra 	$L__BB2_92;
	cvt.u32.u64 	%r189, %rd131;
	cvt.u32.u64 	%r190, %rd115;
	rem.u32 	%r191, %r190, %r189;
	cvt.u64.u32 	%rd298, %r191;
	bra.uni 	$L__BB2_93;
$L__BB2_92:
	rem.u64 	%rd298, %rd115, %rd131;
$L__BB2_93:
	shl.b64 	%rd250, %rd298, 2;
	add.s64 	%rd251, %rd1, %rd250;
	ld.global.f32 	%f65, [%rd251];
	add.f32 	%f32, %f31, %f65;
	add.s32 	%r193, %r132, 13;
	cvt.s64.s32 	%rd119, %r193;
	or.b64  	%rd252, %rd119, %rd131;
	and.b64  	%rd253, %rd252, -4294967296;
	setp.ne.s64 	%p36, %rd253, 0;
	@%p36 bra 	$L__BB2_95;
	cvt.u32.u64 	%r194, %rd131;
	cvt.u32.u64 	%r195, %rd119;
	rem.u32 	%r196, %r195, %r194;
	cvt.u64.u32 	%rd299, %r196;
	bra.uni 	$L__BB2_96;
$L__BB2_95:
	rem.u64 	%rd299, %rd119, %rd131;
$L__BB2_96:
	shl.b64 	%rd254, %rd299, 2;
	add.s64 	%rd255, %rd1, %rd254;
	ld.global.f32 	%f66, [%rd255];
	add.f32 	%f33, %f32, %f66;
	add.s32 	%r198, %r132, 14;
	cvt.s64.s32 	%rd123, %r198;
	or.b64  	%rd256, %rd123, %rd131;
	and.b64  	%rd257, %rd256, -4294967296;
	setp.ne.s64 	%p37, %rd257, 0;
	@%p37 bra 	$L__BB2_98;
	cvt.u32.u64 	%r199, %rd131;
	cvt.u32.u64 	%r200, %rd123;
	rem.u32 	%r201, %r200, %r199;
	cvt.u64.u32 	%rd300, %r201;
	bra.uni 	$L__BB2_99;
$L__BB2_98:
	rem.u64 	%rd300, %rd123, %rd131;
$L__BB2_99:
	shl.b64 	%rd258, %rd300, 2;
	add.s64 	%rd259, %rd1, %rd258;
	ld.global.f32 	%f67, [%rd259];
	add.f32 	%f34, %f33, %f67;
	add.s32 	%r203, %r132, 15;
	cvt.s64.s32 	%rd127, %r203;
	or.b64  	%rd260, %rd127, %rd131;
	and.b64  	%rd261, %rd260, -4294967296;
	setp.ne.s64 	%p38, %rd261, 0;
	@%p38 bra 	$L__BB2_101;
	cvt.u32.u64 	%r204, %rd131;
	cvt.u32.u64 	%r205, %rd127;
	rem.u32 	%r206, %r205, %r204;
	cvt.u64.u32 	%rd301, %r206;
	bra.uni 	$L__BB2_102;
$L__BB2_101:
	rem.u64 	%rd301, %rd127, %rd131;
$L__BB2_102:
	shl.b64 	%rd262, %rd301, 2;
	add.s64 	%rd263, %rd1, %rd262;
	ld.global.f32 	%f68, [%rd263];
	add.f32 	%f71, %f34, %f68;
	add.s32 	%r226, %r226, 16;
	setp.ne.s32 	%p39, %r226, 128;
	@%p39 bra 	$L__BB2_54;
	add.s32 	%r208, %r208, 1;
	setp.ne.s32 	%p40, %r208, %r57;
	@%p40 bra 	$L__BB2_4;
	setp.eq.f32 	%p43, %f71, 0fC97423F0;
$L__BB2_105:
	setp.ne.s32 	%p41, %r2, 0;
	bar.sync 	0;
	@%p41 bra 	$L__BB2_107;
	// begin inline asm
	mov.u64 	%rd264, %clock64;
	// end inline asm
	ld.shared.u64 	%rd265, [_ZZ15access_A_then_BPfS_mPmiE10start_time];
	sub.s64 	%rd266, %rd264, %rd265;
	cvta.to.global.u64 	%rd267, %rd132;
	st.global.u64 	[%rd267], %rd266;
$L__BB2_107:
	not.pred 	%p42, %p43;
	@%p42 bra 	$L__BB2_109;
	mul.wide.s32 	%rd268, %r1, 4;
	add.s64 	%rd269, %rd2, %rd268;
	mov.b32 	%r207, -915135504;
	st.global.u32 	[%rd269], %r207;
$L__BB2_109:
	ret;

}
	// .globl	_Z22access_A_B_interleavedPfS_mPmi
.visible .entry _Z22access_A_B_interleavedPfS_mPmi(
	.param .u64 .ptr .align 1 _Z22access_A_B_interleavedPfS_mPmi_param_0,
	.param .u64 .ptr .align 1 _Z22access_A_B_interleavedPfS_mPmi_param_1,
	.param .u64 _Z22access_A_B_interleavedPfS_mPmi_param_2,
	.param .u64 .ptr .align 1 _Z22access_A_B_interleavedPfS_mPmi_param_3,
	.param .u32 _Z22access_A_B_interleavedPfS_mPmi_param_4
)
{
	.reg .pred 	%p<19>;
	.reg .b32 	%r<80>;
	.reg .b32 	%f<22>;
	.reg .b64 	%rd<86>;
	// demoted variable
	.shared .align 8 .u64 _ZZ22access_A_B_interleavedPfS_mPmiE10start_time;
	ld.param.u64 	%rd37, [_Z22access_A_B_interleavedPfS_mPmi_param_0];
	ld.param.u64 	%rd38, [_Z22access_A_B_interleavedPfS_mPmi_param_1];
	ld.param.u64 	%rd35, [_Z22access_A_B_interleavedPfS_mPmi_param_2];
	ld.param.u64 	%rd36, [_Z22access_A_B_interleavedPfS_mPmi_param_3];
	ld.param.u32 	%r31, [_Z22access_A_B_interleavedPfS_mPmi_param_4];
	cvta.to.global.u64 	%rd1, %rd38;
	cvta.to.global.u64 	%rd2, %rd37;
	mov.u32 	%r32, %ctaid.x;
	mov.u32 	%r33, %ntid.x;
	mov.u32 	%r34, %tid.x;
	mad.lo.s32 	%r1, %r32, %r33, %r34;
	or.b32  	%r2, %r34, %r32;
	setp.ne.s32 	%p3, %r2, 0;
	@%p3 bra 	$L__BB3_2;
	// begin inline asm
	mov.u64 	%rd39, %clock64;
	// end inline asm
	st.shared.u64 	[_ZZ22access_A_B_interleavedPfS_mPmiE10start_time], %rd39;
$L__BB3_2:
	bar.sync 	0;
	setp.lt.s32 	%p5, %r31, 1;
	mov.pred 	%p18, 0;
	@%p5 bra 	$L__BB3_32;
	shl.b32 	%r3, %r1, 5;
	or.b32  	%r4, %r3, 1;
	or.b32  	%r5, %r3, 2;
	or.b32  	%r6, %r3, 3;
	or.b32  	%r7, %r3, 4;
	or.b32  	%r8, %r3, 5;
	mov.f32 	%f21, 0f00000000;
	mov.b32 	%r70, 0;
$L__BB3_4:
	add.s32 	%r73, %r3, 6;
	add.s32 	%r72, %r3, 7;
	mov.b32 	%r79, 0;
	mov.u32 	%r71, %r3;
	mov.u32 	%r74, %r8;
	mov.u32 	%r75, %r7;
	mov.u32 	%r76, %r6;
	mov.u32 	%r77, %r5;
	mov.u32 	%r78, %r4;
$L__BB3_5:
	cvt.s64.s32 	%rd3, %r78;
	cvt.s64.s32 	%rd4, %r77;
	cvt.s64.s32 	%rd5, %r76;
	cvt.s64.s32 	%rd6, %r75;
	cvt.s64.s32 	%rd7, %r74;
	cvt.s64.s32 	%rd8, %r73;
	cvt.s64.s32 	%rd9, %r72;
	cvt.s64.s32 	%rd10, %r71;
	or.b64  	%rd40, %rd10, %rd35;
	and.b64  	%rd41, %rd40, -4294967296;
	setp.ne.s64 	%p6, %rd41, 0;
	@%p6 bra 	$L__BB3_7;
	cvt.u32.u64 	%r37, %rd35;
	cvt.u32.u64 	%r38, %rd10;
	rem.u32 	%r39, %r38, %r37;
	cvt.u64.u32 	%rd78, %r39;
	bra.uni 	$L__BB3_8;
$L__BB3_7:
	rem.u64 	%rd78, %rd10, %rd35;
$L__BB3_8:
	shl.b64 	%rd42, %rd78, 2;
	add.s64 	%rd43, %rd2, %rd42;
	ld.global.f32 	%f12, [%rd43];
	add.f32 	%f3, %f21, %f12;
	or.b64  	%rd44, %rd3, %rd35;
	and.b64  	%rd45, %rd44, -4294967296;
	setp.ne.s64 	%p7, %rd45, 0;
	@%p7 bra 	$L__BB3_10;
	cvt.u32.u64 	%r40, %rd35;
	cvt.u32.u64 	%r41, %rd3;
	rem.u32 	%r42, %r41, %r40;
	cvt.u64.u32 	%rd79, %r42;
	bra.uni 	$L__BB3_11;
$L__BB3_10:
	rem.u64 	%rd79, %rd3, %rd35;
$L__BB3_11:
	shl.b64 	%rd46, %rd79, 2;
	add.s64 	%rd47, %rd1, %rd46;
	ld.global.f32 	%f13, [%rd47];
	add.f32 	%f4, %f3, %f13;
	or.b64  	%rd48, %rd4, %rd35;
	and.b64  	%rd49, %rd48, -4294967296;
	setp.ne.s64 	%p8, %rd49, 0;
	@%p8 bra 	$L__BB3_13;
	cvt.u32.u64 	%r43, %rd35;
	cvt.u32.u64 	%r44, %rd4;
	rem.u32 	%r45, %r44, %r43;
	cvt.u64.u32 	%rd80, %r45;
	bra.uni 	$L__BB3_14;
$L__BB3_13:
	rem.u64 	%rd80, %rd4, %rd35;
$L__BB3_14:
	shl.b64 	%rd50, %rd80, 2;
	add.s64 	%rd51, %rd2, %rd50;
	ld.global.f32 	%f14, [%rd51];
	add.f32 	%f5, %f4, %f14;
	or.b64  	%rd52, %rd5, %rd35;
	and.b64  	%rd53, %rd52, -4294967296;
	setp.ne.s64 	%p9, %rd53, 0;
	@%p9 bra 	$L__BB3_16;
	cvt.u32.u64 	%r46, %rd35;
	cvt.u32.u64 	%r47, %rd5;
	rem.u32 	%r48, %r47, %r46;
	cvt.u64.u32 	%rd81, %r48;
	bra.uni 	$L__BB3_17;
$L__BB3_16:
	rem.u64 	%rd81, %rd5, %rd35;
$L__BB3_17:
	shl.b64 	%rd54, %rd81, 2;
	add.s64 	%rd55, %rd1, %rd54;
	ld.global.f32 	%f15, [%rd55];
	add.f32 	%f6, %f5, %f15;
	or.b64  	%rd56, %rd6, %rd35;
	and.b64  	%rd57, %rd56, -4294967296;
	setp.ne.s64 	%p10, %rd57, 0;
	@%p10 bra 	$L__BB3_19;
	cvt.u32.u64 	%r49, %rd35;
	cvt.u32.u64 	%r50, %rd6;
	rem.u32 	%r51, %r50, %r49;
	cvt.u64.u32 	%rd82, %r51;
	bra.uni 	$L__BB3_20;
$L__BB3_19:
	rem.u64 	%rd82, %rd6, %rd35;
$L__BB3_20:
	shl.b64 	%rd58, %rd82, 2;
	add.s64 	%rd59, %rd2, %rd58;
	ld.global.f32 	%f16, [%rd59];
	add.f32 	%f7, %f6, %f16;
	or.b64  	%rd60, %rd7, %rd35;
	and.b64  	%rd61, %rd60, -4294967296;
	setp.ne.s64 	%p11, %rd61, 0;
	@%p11 bra 	$L__BB3_22;
	cvt.u32.u64 	%r52, %rd35;
	cvt.u32.u64 	%r53, %rd7;
	rem.u32 	%r54, %r53, %r52;
	cvt.u64.u32 	%rd83, %r54;
	bra.uni 	$L__BB3_23;
$L__BB3_22:
	rem.u64 	%rd83, %rd7, %rd35;
$L__BB3_23:
	shl.b64 	%rd62, %rd83, 2;
	add.s64 	%rd63, %rd1, %rd62;
	ld.global.f32 	%f17, [%rd63];
	add.f32 	%f8, %f7, %f17;
	or.b64  	%rd64, %rd8, %rd35;
	and.b64  	%rd65, %rd64, -4294967296;
	setp.ne.s64 	%p12, %rd65, 0;
	@%p12 bra 	$L__BB3_25;
	cvt.u32.u64 	%r55, %rd35;
	cvt.u32.u64 	%r56, %rd8;
	rem.u32 	%r57, %r56, %r55;
	cvt.u64.u32 	%rd84, %r57;
	bra.uni 	$L__BB3_26;
$L__BB3_25:
	rem.u64 	%rd84, %rd8, %rd35;
$L__BB3_26:
	shl.b64 	%rd66, %rd84, 2;
	add.s64 	%rd67, %rd2, %rd66;
	ld.global.f32 	%f18, [%rd67];
	add.f32 	%f9, %f8, %f18;
	or.b64  	%rd68, %rd9, %rd35;
	and.b64  	%rd69, %rd68, -4294967296;
	setp.ne.s64 	%p13, %rd69, 0;
	@%p13 bra 	$L__BB3_28;
	cvt.u32.u64 	%r58, %rd35;
	cvt.u32.u64 	%r59, %rd9;
	rem.u32 	%r60, %r59, %r58;
	cvt.u64.u32 	%rd85, %r60;
	bra.uni 	$L__BB3_29;
$L__BB3_28:
	rem.u64 	%rd85, %rd9, %rd35;
$L__BB3_29:
	cvt.u32.u64 	%r61, %rd10;
	cvt.u32.u64 	%r62, %rd9;
	cvt.u32.u64 	%r63, %rd8;
	cvt.u32.u64 	%r64, %rd7;
	cvt.u32.u64 	%r65, %rd6;
	cvt.u32.u64 	%r66, %rd5;
	cvt.u32.u64 	%r67, %rd4;
	cvt.u32.u64 	%r68, %rd3;
	shl.b64 	%rd70, %rd85, 2;
	add.s64 	%rd71, %rd1, %rd70;
	ld.global.f32 	%f19, [%rd71];
	add.f32 	%f21, %f9, %f19;
	add.s32 	%r79, %r79, 8;
	add.s32 	%r78, %r68, 8;
	add.s32 	%r77, %r67, 8;
	add.s32 	%r76, %r66, 8;
	add.s32 	%r75, %r65, 8;
	add.s32 	%r74, %r64, 8;
	add.s32 	%r73, %r63, 8;
	add.s32 	%r72, %r62, 8;
	add.s32 	%r71, %r61, 8;
	setp.ne.s32 	%p14, %r79, 256;
	@%p14 bra 	$L__BB3_5;
	add.s32 	%r70, %r70, 1;
	setp.ne.s32 	%p15, %r70, %r31;
	@%p15 bra 	$L__BB3_4;
	setp.eq.f32 	%p18, %f21, 0fC97423F0;
$L__BB3_32:
	setp.ne.s32 	%p16, %r2, 0;
	bar.sync 	0;
	@%p16 bra 	$L__BB3_34;
	// begin inline asm
	mov.u64 	%rd72, %clock64;
	// end inline asm
	ld.shared.u64 	%rd73, [_ZZ22access_A_B_interleavedPfS_mPmiE10start_time];
	sub.s64 	%rd74, %rd72, %rd73;
	cvta.to.global.u64 	%rd75, %rd36;
	st.global.u64 	[%rd75], %rd74;
$L__BB3_34:
	not.pred 	%p17, %p18;
	@%p17 bra 	$L__BB3_36;
	mul.wide.s32 	%rd76, %r1, 4;
	add.s64 	%rd77, %rd2, %rd76;
	mov.b32 	%r69, -915135504;
	st.global.u32 	[%rd77], %r69;
$L__BB3_36:
	ret;

}
	// .globl	_Z20pointer_chase_A_onlyPiS_iPm
.visible .entry _Z20pointer_chase_A_onlyPiS_iPm(
	.param .u64 .ptr .align 1 _Z20pointer_chase_A_onlyPiS_iPm_param_0,
	.param .u64 .ptr .align 1 _Z20pointer_chase_A_onlyPiS_iPm_param_1,
	.param .u32 _Z20pointer_chase_A_onlyPiS_iPm_param_2,
	.param .u64 .ptr .align 1 _Z20pointer_chase_A_onlyPiS_iPm_param_3
)
{
	.reg .pred 	%p<16>;
	.reg .b32 	%r<70>;
	.reg .b64 	%rd<68>;

	ld.param.u64 	%rd5, [_Z20pointer_chase_A_onlyPiS_iPm_param_0];
	ld.param.u32 	%r23, [_Z20pointer_chase_A_onlyPiS_iPm_param_2];
	ld.param.u64 	%rd4, [_Z20pointer_chase_A_onlyPiS_iPm_param_3];
	cvta.to.global.u64 	%rd1, %rd5;
	mov.u32 	%r24, %tid.x;
	mov.u32 	%r25, %ctaid.x;
	or.b32  	%r26, %r24, %r25;
	setp.ne.s32 	%p3, %r26, 0;
	@%p3 bra 	$L__BB4_18;
	// begin inline asm
	mov.u64 	%rd6, %clock64;
	// end inline asm
	setp.lt.s32 	%p5, %r23, 1;
	mov.pred 	%p15, 0;
	@%p5 bra 	$L__BB4_15;
	and.b32  	%r1, %r23, 15;
	setp.lt.u32 	%p6, %r23, 16;
	mov.b32 	%r69, 0;
	@%p6 bra 	$L__BB4_5;
	and.b32  	%r30, %r23, 2147483632;
	neg.s32 	%r59, %r30;
	mov.b32 	%r69, 0;
$L__BB4_4:
	.pragma "nounroll";
	mul.wide.s32 	%rd7, %r69, 4;
	add.s64 	%rd8, %rd1, %rd7;
	ld.global.u32 	%r31, [%rd8];
	mul.wide.s32 	%rd9, %r31, 4;
	add.s64 	%rd10, %rd1, %rd9;
	ld.global.u32 	%r32, [%rd10];
	mul.wide.s32 	%rd11, %r32, 4;
	add.s64 	%rd12, %rd1, %rd11;
	ld.global.u32 	%r33, [%rd12];
	mul.wide.s32 	%rd13, %r33, 4;
	add.s64 	%rd14, %rd1, %rd13;
	ld.global.u32 	%r34, [%rd14];
	mul.wide.s32 	%rd15, %r34, 4;
	add.s64 	%rd16, %rd1, %rd15;
	ld.global.u32 	%r35, [%rd16];
	mul.wide.s32 	%rd17, %r35, 4;
	add.s64 	%rd18, %rd1, %rd17;
	ld.global.u32 	%r36, [%rd18];
	mul.wide.s32 	%rd19, %r36, 4;
	add.s64 	%rd20, %rd1, %rd19;
	ld.global.u32 	%r37, [%rd20];
	mul.wide.s32 	%rd21, %r37, 4;
	add.s64 	%rd22, %rd1, %rd21;
	ld.global.u32 	%r38, [%rd22];
	mul.wide.s32 	%rd23, %r38, 4;
	add.s64 	%rd24, %rd1, %rd23;
	ld.global.u32 	%r39, [%rd24];
	mul.wide.s32 	%rd25, %r39, 4;
	add.s64 	%rd26, %rd1, %rd25;
	ld.global.u32 	%r40, [%rd26];
	mul.wide.s32 	%rd27, %r40, 4;
	add.s64 	%rd28, %rd1, %rd27;
	ld.global.u32 	%r41, [%rd28];
	mul.wide.s32 	%rd29, %r41, 4;
	add.s64 	%rd30, %rd1, %rd29;
	ld.global.u32 	%r42, [%rd30];
	mul.wide.s32 	%rd31, %r42, 4;
	add.s64 	%rd32, %rd1, %rd31;
	ld.global.u32 	%r43, [%rd32];
	mul.wide.s32 	%rd33, %r43, 4;
	add.s64 	%rd34, %rd1, %rd33;
	ld.global.u32 	%r44, [%rd34];
	mul.wide.s32 	%rd35, %r44, 4;
	add.s64 	%rd36, %rd1, %rd35;
	ld.global.u32 	%r45, [%rd36];
	mul.wide.s32 	%rd37, %r45, 4;
	add.s64 	%rd38, %rd1, %rd37;
	ld.global.u32 	%r69, [%rd38];
	add.s32 	%r59, %r59, 16;
	setp.ne.s32 	%p7, %r59, 0;
	@%p7 bra 	$L__BB4_4;
$L__BB4_5:
	setp.eq.s32 	%p8, %r1, 0;
	@%p8 bra 	$L__BB4_14;
	and.b32  	%r9, %r23, 7;
	setp.lt.u32 	%p9, %r1, 8;
	@%p9 bra 	$L__BB4_8;
	mul.wide.s32 	%rd39, %r69, 4;
	add.s64 	%rd40, %rd1, %rd39;
	ld.global.u32 	%r47, [%rd40];
	mul.wide.s32 	%rd41, %r47, 4;
	add.s64 	%rd42, %rd1, %rd41;
	ld.global.u32 	%r48, [%rd42];
	mul.wide.s32 	%rd43, %r48, 4;
	add.s64 	%rd44, %rd1, %rd43;
	ld.global.u32 	%r49, [%rd44];
	mul.wide.s32 	%rd45, %r49, 4;
	add.s64 	%rd46, %rd1, %rd45;
	ld.global.u32 	%r50, [%rd46];
	mul.wide.s32 	%rd47, %r50, 4;
	add.s64 	%rd48, %rd1, %rd47;
	ld.global.u32 	%r51, [%rd48];
	mul.wide.s32 	%rd49, %r51, 4;
	add.s64 	%rd50, %rd1, %rd49;
	ld.global.u32 	%r52, [%rd50];
	mul.wide.s32 	%rd51, %r52, 4;
	add.s64 	%rd52, %rd1, %rd51;
	ld.global.u32 	%r53, [%rd52];
	mul.wide.s32 	%rd53, %r53, 4;
	add.s64 	%rd54, %rd1, %rd53;
	ld.global.u32 	%r69, [%rd54];
$L__BB4_8:
	setp.eq.s32 	%p10, %r9, 0;
	@%p10 bra 	$L__BB4_14;
	and.b32  	%r13, %r23, 3;
	setp.lt.u32 	%p11, %r9, 4;
	@%p11 bra 	$L__BB4_11;
	mul.wide.s32 	%rd55, %r69, 4;
	add.s64 	%rd56, %rd1, %rd55;
	ld.global.u32 	%r55, [%rd56];
	mul.wide.s32 	%rd57, %r55, 4;
	add.s64 	%rd58, %rd1, %rd57;
	ld.global.u32 	%r56, [%rd58];
	mul.wide.s32 	%rd59, %r56, 4;
	add.s64 	%rd60, %rd1, %rd59;
	ld.global.u32 	%r57, [%rd60];
	mul.wide.s32 	%rd61, %r57, 4;
	add.s64 	%rd62, %rd1, %rd61;
	ld.global.u32 	%r69, [%rd62];
$L__BB4_11:
	setp.eq.s32 	%p12, %r13, 0;
	@%p12 bra 	$L__BB4_14;
	neg.s32 	%r67, %r13;
$L__BB4_13:
	.pragma "nounroll";
	mul.wide.s32 	%rd63, %r69, 4;
	add.s64 	%rd64, %rd1, %rd63;
	ld.global.u32 	%r69, [%rd64];
	add.s32 	%r67, %r67, 1;
	setp.ne.s32 	%p13, %r67, 0;
	@%p13 bra 	$L__BB4_13;
$L__BB4_14:
	setp.eq.s32 	%p15, %r69, -999999;
$L__BB4_15:
	// begin inline asm
	mov.u64 	%rd65, %clock64;
	// end inline asm
	not.pred 	%p14, %p15;
	@%p14 bra 	$L__BB4_17;
	mov.b32 	%r58, -999999;
	st.global.u32 	[%rd1], %r58;
$L__BB4_17:
	sub.s64 	%rd66, %rd65, %rd6;
	cvta.to.global.u64 	%rd67, %rd4;
	st.global.u64 	[%rd67], %rd66;
$L__BB4_18:
	ret;

}
	// .globl	_Z20pointer_chase_B_onlyPiS_iPm
.visible .entry _Z20pointer_chase_B_onlyPiS_iPm(
	.param .u64 .ptr .align 1 _Z20pointer_chase_B_onlyPiS_iPm_param_0,
	.param .u64 .ptr .align 1 _Z20pointer_chase_B_onlyPiS_iPm_param_1,
	.param .u32 _Z20pointer_chase_B_onlyPiS_iPm_param_2,
	.param .u64 .ptr .align 1 _Z20pointer_chase_B_onlyPiS_iPm_param_3
)
{
	.reg .pred 	%p<16>;
	.reg .b32 	%r<70>;
	.reg .b64 	%rd<68>;

	ld.param.u64 	%rd5, [_Z20pointer_chase_B_onlyPiS_iPm_param_1];
	ld.param.u32 	%r23, [_Z20pointer_chase_B_onlyPiS_iPm_param_2];
	ld.param.u64 	%rd4, [_Z20pointer_chase_B_onlyPiS_iPm_param_3];
	cvta.to.global.u64 	%rd1, %rd5;
	mov.u32 	%r24, %tid.x;
	mov.u32 	%r25, %ctaid.x;
	or.b32  	%r26, %r24, %r25;
	setp.ne.s32 	%p3, %r26, 0;
	@%p3 bra 	$L__BB5_18;
	// begin inline asm
	mov.u64 	%rd6, %clock64;
	// end inline asm
	setp.lt.s32 	%p5, %r23, 1;
	mov.pred 	%p15, 0;
	@%p5 bra 	$L__BB5_15;
	and.b32  	%r1, %r23, 15;
	setp.lt.u32 	%p6, %r23, 16;
	mov.b32 	%r69, 0;
	@%p6 bra 	$L__BB5_5;
	and.b32  	%r30, %r23, 2147483632;
	neg.s32 	%r59, %r30;
	mov.b32 	%r69, 0;
$L__BB5_4:
	.pragma "nounroll";
	mul.wide.s32 	%rd7, %r69, 4;
	add.s64 	%rd8, %rd1, %rd7;
	ld.global.u32 	%r31, [%rd8];
	mul.wide.s32 	%rd9, %r31, 4;
	add.s64 	%rd10, %rd1, %rd9;
	ld.global.u32 	%r32, [%rd10];
	mul.wide.s32 	%rd11, %r32, 4;
	add.s64 	%rd12, %rd1, %rd11;
	ld.global.u32 	%r33, [%rd12];
	mul.wide.s32 	%rd13, %r33, 4;
	add.s64 	%rd14, %rd1, %rd13;
	ld.global.u32 	%r34, [%rd14];
	mul.wide.s32 	%rd15, %r34, 4;
	add.s64 	%rd16, %rd1, %rd15;
	ld.global.u32 	%r35, [%rd16];
	mul.wide.s32 	%rd17, %r35, 4;
	add.s64 	%rd18, %rd1, %rd17;
	ld.global.u32 	%r36, [%rd18];
	mul.wide.s32 	%rd19, %r36, 4;
	add.s64 	%rd20, %rd1, %rd19;
	ld.global.u32 	%r37, [%rd20];
	mul.wide.s32 	%rd21, %r37, 4;
	add.s64 	%rd22, %rd1, %rd21;
	ld.global.u32 	%r38, [%rd22];
	mul.wide.s32 	%rd23, %r38, 4;
	add.s64 	%rd24, %rd1, %rd23;
	ld.global.u32 	%r39, [%rd24];
	mul.wide.s32 	%rd25, %r39, 4;
	add.s64 	%rd26, %rd1, %rd25;
	ld.global.u32 	%r40, [%rd26];
	mul.wide.s32 	%rd27, %r40, 4;
	add.s64 	%rd28, %rd1, %rd27;
	ld.global.u32 	%r41, [%rd28];
	mul.wide.s32 	%rd29, %r41, 4;
	add.s64 	%rd30, %rd1, %rd29;
	ld.global.u32 	%r42, [%rd30];
	mul.wide.s32 	%rd31, %r42, 4;
	add.s64 	%rd32, %rd1, %rd31;
	ld.global.u32 	%r43, [%rd32];
	mul.wide.s32 	%rd33, %r43, 4;
	add.s64 	%rd34, %rd1, %rd33;
	ld.global.u32 	%r44, [%rd34];
	mul.wide.s32 	%rd35, %r44, 4;
	add.s64 	%rd36, %rd1, %rd35;
	ld.global.u32 	%r45, [%rd36];
	mul.wide.s32 	%rd37, %r45, 4;
	add.s64 	%rd38, %rd1, %rd37;
	ld.global.u32 	%r69, [%rd38];
	add.s32 	%r59, %r59, 16;
	setp.ne.s32 	%p7, %r59, 0;
	@%p7 bra 	$L__BB5_4;
$L__BB5_5:
	setp.eq.s32 	%p8, %r1, 0;
	@%p8 bra 	$L__BB5_14;
	and.b32  	%r9, %r23, 7;
	setp.lt.u32 	%p9, %r1, 8;
	@%p9 bra 	$L__BB5_8;
	mul.wide.s32 	%rd39, %r69, 4;
	add.s64 	%rd40, %rd1, %rd39;
	ld.global.u32 	%r47, [%rd40];
	mul.wide.s32 	%rd41, %r47, 4;
	add.s64 	%rd42, %rd1, %rd41;
	ld.global.u32 	%r48, [%rd42];
	mul.wide.s32 	%rd43, %r48, 4;
	add.s64 	%rd44, %rd1, %rd43;
	ld.global.u32 	%r49, [%rd44];
	mul.wide.s32 	%rd45, %r49, 4;
	add.s64 	%rd46, %rd1, %rd45;
	ld.global.u32 	%r50, [%rd46];
	mul.wide.s32 	%rd47, %r50, 4;
	add.s64 	%rd48, %rd1, %rd47;
	ld.global.u32 	%r51, [%rd48];
	mul.wide.s32 	%rd49, %r51, 4;
	add.s64 	%rd50, %rd1, %rd49;
	ld.global.u32 	%r52, [%rd50];
	mul.wide.s32 	%rd51, %r52, 4;
	add.s64 	%rd52, %rd1, %rd51;
	ld.global.u32 	%r53, [%rd52];
	mul.wide.s32 	%rd53, %r53, 4;
	add.s64 	%rd54, %rd1, %rd53;
	ld.global.u32 	%r69, [%rd54];
$L__BB5_8:
	setp.eq.s32 	%p10, %r9, 0;
	@%p10 bra 	$L__BB5_14;
	and.b32  	%r13, %r23, 3;
	setp.lt.u32 	%p11, %r9, 4;
	@%p11 bra 	$L__BB5_11;
	mul.wide.s32 	%rd55, %r69, 4;
	add.s64 	%rd56, %rd1, %rd55;
	ld.global.u32 	%r55, [%rd56];
	mul.wide.s32 	%rd57, %r55, 4;
	add.s64 	%rd58, %rd1, %rd57;
	ld.global.u32 	%r56, [%rd58];
	mul.wide.s32 	%rd59, %r56, 4;
	add.s64 	%rd60, %rd1, %rd59;
	ld.global.u32 	%r57, [%rd60];
	mul.wide.s32 	%rd61, %r57, 4;
	add.s64 	%rd62, %rd1, %rd61;
	ld.global.u32 	%r69, [%rd62];
$L__BB5_11:
	setp.eq.s32 	%p12, %r13, 0;
	@%p12 bra 	$L__BB5_14;
	neg.s32 	%r67, %r13;
$L__BB5_13:
	.pragma "nounroll";
	mul.wide.s32 	%rd63, %r69, 4;
	add.s64 	%rd64, %rd1, %rd63;
	ld.global.u32 	%r69, [%rd64];
	add.s32 	%r67, %r67, 1;
	setp.ne.s32 	%p13, %r67, 0;
	@%p13 bra 	$L__BB5_13;
$L__BB5_14:
	setp.eq.s32 	%p15, %r69, -999999;
$L__BB5_15:
	// begin inline asm
	mov.u64 	%rd65, %clock64;
	// end inline asm
	not.pred 	%p14, %p15;
	@%p14 bra 	$L__BB5_17;
	mov.b32 	%r58, -999999;
	st.global.u32 	[%rd1], %r58;
$L__BB5_17:
	sub.s64 	%rd66, %rd65, %rd6;
	cvta.to.global.u64 	%rd67, %rd4;
	st.global.u64 	[%rd67], %rd66;
$L__BB5_18:
	ret;

}
	// .globl	_Z27pointer_chase_A_B_alternatePiS_iPm
.visible .entry _Z27pointer_chase_A_B_alternatePiS_iPm(
	.param .u64 .ptr .align 1 _Z27pointer_chase_A_B_alternatePiS_iPm_param_0,
	.param .u64 .ptr .align 1 _Z27pointer_chase_A_B_alternatePiS_iPm_param_1,
	.param .u32 _Z27pointer_chase_A_B_alternatePiS_iPm_param_2,
	.param .u64 .ptr .align 1 _Z27pointer_chase_A_B_alternatePiS_iPm_param_3
)
{
	.reg .pred 	%p<20>;
	.reg .b32 	%r<122>;
	.reg .b64 	%rd<128>;

	ld.param.u64 	%rd6, [_Z27pointer_chase_A_B_alternatePiS_iPm_param_0];
	ld.param.u64 	%rd7, [_Z27pointer_chase_A_B_alternatePiS_iPm_param_1];
	ld.param.u32 	%r37, [_Z27pointer_chase_A_B_alternatePiS_iPm_param_2];
	ld.param.u64 	%rd5, [_Z27pointer_chase_A_B_alternatePiS_iPm_param_3];
	cvta.to.global.u64 	%rd1, %rd7;
	cvta.to.global.u64 	%rd2, %rd6;
	mov.u32 	%r38, %tid.x;
	mov.u32 	%r39, %ctaid.x;
	or.b32  	%r40, %r38, %r39;
	setp.ne.s32 	%p5, %r40, 0;
	@%p5 bra 	$L__BB6_20;
	shr.u32 	%r41, %r37, 31;
	add.s32 	%r42, %r37, %r41;
	shr.s32 	%r1, %r42, 1;
	// begin inline asm
	mov.u64 	%rd8, %clock64;
	// end inline asm
	setp.lt.s32 	%p7, %r37, 2;
	mov.pred 	%p18, 0;
	mov.pred 	%p19, %p18;
	@%p7 bra 	$L__BB6_15;
	add.s32 	%r45, %r1, -1;
	and.b32  	%r2, %r1, 15;
	setp.lt.u32 	%p8, %r45, 15;
	mov.b32 	%r121, 0;
	mov.u32 	%r120, %r121;
	@%p8 bra 	$L__BB6_5;
	and.b32  	%r47, %r1, 1073741808;
	neg.s32 	%r102, %r47;
	mov.b32 	%r121, 0;
$L__BB6_4:
	.pragma "nounroll";
	mul.wide.s32 	%rd9, %r120, 4;
	add.s64 	%rd10, %rd2, %rd9;
	ld.global.u32 	%r48, [%rd10];
	mul.wide.s32 	%rd11, %r121, 4;
	add.s64 	%rd12, %rd1, %rd11;
	ld.global.u32 	%r49, [%rd12];
	mul.wide.s32 	%rd13, %r48, 4;
	add.s64 	%rd14, %rd2, %rd13;
	ld.global.u32 	%r50, [%rd14];
	mul.wide.s32 	%rd15, %r49, 4;
	add.s64 	%rd16, %rd1, %rd15;
	ld.global.u32 	%r51, [%rd16];
	mul.wide.s32 	%rd17, %r50, 4;
	add.s64 	%rd18, %rd2, %rd17;
	ld.global.u32 	%r52, [%rd18];
	mul.wide.s32 	%rd19, %r51, 4;
	add.s64 	%rd20, %rd1, %rd19;
	ld.global.u32 	%r53, [%rd20];
	mul.wide.s32 	%rd21, %r52, 4;
	add.s64 	%rd22, %rd2, %rd21;
	ld.global.u32 	%r54, [%rd22];
	mul.wide.s32 	%rd23, %r53, 4;
	add.s64 	%rd24, %rd1, %rd23;
	ld.global.u32 	%r55, [%rd24];
	mul.wide.s32 	%rd25, %r54, 4;
	add.s64 	%rd26, %rd2, %rd25;
	ld.global.u32 	%r56, [%rd26];
	mul.wide.s32 	%rd27, %r55, 4;
	add.s64 	%rd28, %rd1, %rd27;
	ld.global.u32 	%r57, [%rd28];
	mul.wide.s32 	%rd29, %r56, 4;
	add.s64 	%rd30, %rd2, %rd29;
	ld.global.u32 	%r58, [%rd30];
	mul.wide.s32 	%rd31, %r57, 4;
	add.s64 	%rd32, %rd1, %rd31;
	ld.global.u32 	%r59, [%rd32];
	mul.wide.s32 	%rd33, %r58, 4;
	add.s64 	%rd34, %rd2, %rd33;
	ld.global.u32 	%r60, [%rd34];
	mul.wide.s32 	%rd35, %r59, 4;
	add.s64 	%rd36, %rd1, %rd35;
	ld.global.u32 	%r61, [%rd36];
	mul.wide.s32 	%rd37, %r60, 4;
	add.s64 	%rd38, %rd2, %rd37;
	ld.global.u32 	%r62, [%rd38];
	mul.wide.s32 	%rd39, %r61, 4;
	add.s64 	%rd40, %rd1, %rd39;
	ld.global.u32 	%r63, [%rd40];
	mul.wide.s32 	%rd41, %r62, 4;
	add.s64 	%rd42, %rd2, %rd41;
	ld.global.u32 	%r64, [%rd42];
	mul.wide.s32 	%rd43, %r63, 4;
	add.s64 	%rd44, %rd1, %rd43;
	ld.global.u32 	%r65, [%rd44];
	mul.wide.s32 	%rd45, %r64, 4;
	add.s64 	%rd46, %rd2, %rd45;
	ld.global.u32 	%r66, [%rd46];
	mul.wide.s32 	%rd47, %r65, 4;
	add.s64 	%rd48, %rd1, %rd47;
	ld.global.u32 	%r67, [%rd48];
	mul.wide.s32 	%rd49, %r66, 4;
	add.s64 	%rd50, %rd2, %rd49;
	ld.global.u32 	%r68, [%rd50];
	mul.wide.s32 	%rd51, %r67, 4;
	add.s64 	%rd52, %rd1, %rd51;
	ld.global.u32 	%r69, [%rd52];
	mul.wide.s32 	%rd53, %r68, 4;
	add.s64 	%rd54, %rd2, %rd53;
	ld.global.u32 	%r70, [%rd54];
	mul.wide.s32 	%rd55, %r69, 4;
	add.s64 	%rd56, %rd1, %rd55;
	ld.global.u32 	%r71, [%rd56];
	mul.wide.s32 	%rd57, %r70, 4;
	add.s64 	%rd58, %rd2, %rd57;
	ld.global.u32 	%r72, [%rd58];
	mul.wide.s32 	%rd59, %r71, 4;
	add.s64 	%rd60, %rd1, %rd59;
	ld.global.u32 	%r73, [%rd60];
	mul.wide.s32 	%rd61, %r72, 4;
	add.s64 	%rd62, %rd2, %rd61;
	ld.global.u32 	%r74, [%rd62];
	mul.wide.s32 	%rd63, %r73, 4;
	add.s64 	%rd64, %rd1, %rd63;
	ld.global.u32 	%r75, [%rd64];
	mul.wide.s32 	%rd65, %r74, 4;
	add.s64 	%rd66, %rd2, %rd65;
	ld.global.u32 	%r76, [%rd66];
	mul.wide.s32 	%rd67, %r75, 4;
	add.s64 	%rd68, %rd1, %rd67;
	ld.global.u32 	%r77, [%rd68];
	mul.wide.s32 	%rd69, %r76, 4;
	add.s64 	%rd70, %rd2, %rd69;
	ld.global.u32 	%r120, [%rd70];
	mul.wide.s32 	%rd71, %r77, 4;
	add.s64 	%rd72, %rd1, %rd71;
	ld.global.u32 	%r121, [%rd72];
	add.s32 	%r102, %r102, 16;
	setp.ne.s32 	%p9, %r102, 0;
	@%p9 bra 	$L__BB6_4;
$L__BB6_5:
	setp.eq.s32 	%p10, %r2, 0;
	@%p10 bra 	$L__BB6_14;
	and.b32  	%r14, %r1, 7;
	setp.lt.u32 	%p11, %r2, 8;
	@%p11 bra 	$L__BB6_8;
	mul.wide.s32 	%rd73, %r120, 4;
	add.s64 	%rd74, %rd2, %rd73;
	ld.global.u32 	%r79, [%rd74];
	mul.wide.s32 	%rd75, %r121, 4;
	add.s64 	%rd76, %rd1, %rd75;
	ld.global.u32 	%r80, [%rd76];
	mul.wide.s32 	%rd77, %r79, 4;
	add.s64 	%rd78, %rd2, %rd77;
	ld.global.u32 	%r81, [%rd78];
	mul.wide.s32 	%rd79, %r80, 4;
	add.s64 	%rd80, %rd1, %rd79;
	ld.global.u32 	%r82, [%rd80];
	mul.wide.s32 	%rd81, %r81, 4;
	add.s64 	%rd82, %rd2, %rd81;
	ld.global.u32 	%r83, [%rd82];
	mul.wide.s32 	%rd83, %r82, 4;
	add.s64 	%rd84, %rd1, %rd83;
	ld.global.u32 	%r84, [%rd84];
	mul.wide.s32 	%rd85, %r83, 4;
	add.s64 	%rd86, %rd2, %rd85;
	ld.global.u32 	%r85, [%rd86];
	mul.wide.s32 	%rd87, %r84, 4;
	add.s64 	%rd88, %rd1, %rd87;
	ld.global.u32 	%r86, [%rd88];
	mul.wide.s32 	%rd89, %r85, 4;
	add.s64 	%rd90, %rd2, %rd89;
	ld.global.u32 	%r87, [%rd90];
	mul.wide.s32 	%rd91, %r86, 4;
	add.s64 	%rd92, %rd1, %rd91;
	ld.global.u32 	%r88, [%rd92];
	mul.wide.s32 	%rd93, %r87, 4;
	add.s64 	%rd94, %rd2, %rd93;
	ld.global.u32 	%r89, [%rd94];
	mul.wide.s32 	%rd95, %r88, 4;
	add.s64 	%rd96, %rd1, %rd95;
	ld.global.u32 	%r90, [%rd96];
	mul.wide.s32 	%rd97, %r89, 4;
	add.s64 	%rd98, %rd2, %rd97;
	ld.global.u32 	%r91, [%rd98];
	mul.wide.s32 	%rd99, %r90, 4;
	add.s64 	%rd100, %rd1, %rd99;
	ld.global.u32 	%r92, [%rd100];
	mul.wide.s32 	%rd101, %r91, 4;
	add.s64 	%rd102, %rd2, %rd101;
	mul.wide.s32 	%rd103, %r92, 4;
	add.s64 	%rd104, %rd1, %rd103;
	ld.global.u32 	%r120, [%rd102];
	ld.global.u32 	%r121, [%rd104];
$L__BB6_8:
	setp.eq.s32 	%p12, %r14, 0;
	@%p12 bra 	$L__BB6_14;
	and.b32  	%r21, %r1, 3;
	setp.lt.u32 	%p13, %r14, 4;
	@%p13 bra 	$L__BB6_11;
	mul.wide.s32 	%rd105, %r120, 4;
	add.s64 	%rd106, %rd2, %rd105;
	ld.global.u32 	%r94, [%rd106];
	mul.wide.s32 	%rd107, %r121, 4;
	add.s64 	%rd108, %rd1, %rd107;
	ld.global.u32 	%r95, [%rd108];
	mul.wide.s32 	%rd109, %r94, 4;
	add.s64 	%rd110, %rd2, %rd109;
	ld.global.u32 	%r96, [%rd110];
	mul.wide.s32 	%rd111, %r95, 4;
	add.s64 	%rd112, %rd1, %rd111;
	ld.global.u32 	%r97, [%rd112];
	mul.wide.s32 	%rd113, %r96, 4;
	add.s64 	%rd114, %rd2, %rd113;
	ld.global.u32 	%r98, [%rd114];
	mul.wide.s32 	%rd115, %r97, 4;
	add.s64 	%rd116, %rd1, %rd115;
	ld.global.u32 	%r99, [%rd116];
	mul.wide.s32 	%rd117, %r98, 4;
	add.s64 	%rd118, %rd2, %rd117;
	mul.wide.s32 	%rd119, %r99, 4;
	add.s64 	%rd120, %rd1, %rd119;
	ld.global.u32 	%r120, [%rd118];
	ld.global.u32 	%r121, [%rd120];
$L__BB6_11:
	setp.eq.s32 	%p14, %r21, 0;
	@%p14 bra 	$L__BB6_14;
	neg.s32 	%r117, %r21;
$L__BB6_13:
	.pragma "nounroll";
	mul.wide.s32 	%rd121, %r120, 4;
	add.s64 	%rd122, %rd2, %rd121;
	ld.global.u32 	%r120, [%rd122];
	mul.wide.s32 	%rd123, %r121, 4;
	add.s64 	%rd124, %rd1, %rd123;
	ld.global.u32 	%r121, [%rd124];
	add.s32 	%r117, %r117, 1;
	setp.ne.s32 	%p15, %r117, 0;
	@%p15 bra 	$L__BB6_13;
$L__BB6_14:
	setp.eq.s32 	%p18, %r120, -999999;
	setp.eq.s32 	%p19, %r121, -999999;
$L__BB6_15:
	// begin inline asm
	mov.u64 	%rd125, %clock64;
	// end inline asm
	not.pred 	%p16, %p18;
	@%p16 bra 	$L__BB6_17;
	mov.b32 	%r100, -999999;
	st.global.u32 	[%rd2], %r100;
$L__BB6_17:
	not.pred 	%p17, %p19;
	@%p17 bra 	$L__BB6_19;
	mov.b32 	%r101, -999999;
	st.global.u32 	[%rd1], %r101;
$L__BB6_19:
	sub.s64 	%rd126, %rd125, %rd8;
	cvta.to.global.u64 	%rd127, %rd5;
	st.global.u64 	[%rd127], %rd126;
$L__BB6_20:
	ret;

}


// ===== COMPILED SASS (sm_100) =====

	.target	sm_100

	.elftype	@"ET_EXEC"


//--------------------- .note.nv.tkinfo           --------------------------
	.section	.note.nv.tkinfo,"",@"SHT_NOTE"
	.sectionflags	@"SHF_NOTE_NV_TKINFO"
	.tkinfo
        /*0018*/ 	.word	0x00000002
        /*0030*/ 	.string	""
        /*0030*/ 	.string	"ptxas"
        /*0030*/ 	.string	"Cuda compilation tools, release 13.0, V13.0.88"
        /*0030*/ 	.string	"Build cuda_13.0.r13.0/compiler.36424714_0"
        /*0030*/ 	.string	"-arch sm_100 -m 64 "



//--------------------- .note.nv.cuinfo           --------------------------
	.section	.note.nv.cuinfo,"",@"SHT_NOTE"
	.sectionflags	@"SHF_NOTE_NV_CUINFO"
        /*0018*/ 	.short	0x0002
        /*001a*/ 	.short	0x0064
        /*001c*/ 	.short	0x0082
	.zero		2


//--------------------- .nv.info                  --------------------------
	.section	.nv.info,"",@"SHT_CUDA_INFO"
	.align	4


	//----- nvinfo : EIATTR_REGCOUNT
	.align		4
        /*0000*/ 	.byte	0x04, 0x2f
        /*0002*/ 	.short	(.L_1 - .L_0)
	.align		4
.L_0:
        /*0004*/ 	.word	index@(_Z20access_buffer_A_onlyPfS_mPmi)
        /*0008*/ 	.word	0x00000032


	//----- nvinfo : EIATTR_FRAME_SIZE
	.align		4
.L_1:
        /*000c*/ 	.byte	0x04, 0x11
        /*000e*/ 	.short	(.L_3 - .L_2)
	.align		4
.L_2:
        /*0010*/ 	.word	index@($__internal_3_$__cuda_sm20_rem_u64)
        /*0014*/ 	.word	0x00000000


	//----- nvinfo : EIATTR_FRAME_SIZE
	.align		4
.L_3:
        /*0018*/ 	.byte	0x04, 0x11
        /*001a*/ 	.short	(.L_5 - .L_4)
	.align		4
.L_4:
        /*001c*/ 	.word	index@(_Z20access_buffer_A_onlyPfS_mPmi)
        /*0020*/ 	.word	0x00000000


	//----- nvinfo : EIATTR_REGCOUNT
	.align		4
.L_5:
        /*0024*/ 	.byte	0x04, 0x2f
        /*0026*/ 	.short	(.L_7 - .L_6)
	.align		4
.L_6:
        /*0028*/ 	.word	index@(_Z20access_buffer_B_onlyPfS_mPmi)
        /*002c*/ 	.word	0x00000032


	//----- nvinfo : EIATTR_FRAME_SIZE
	.align		4
.L_7:
        /*0030*/ 	.byte	0x04, 0x11
        /*0032*/ 	.short	(.L_9 - .L_8)
	.align		4
.L_8:
        /*0034*/ 	.word	index@($__internal_2_$__cuda_sm20_rem_u64)
        /*0038*/ 	.word	0x00000000


	//----- nvinfo : EIATTR_FRAME_SIZE
	.align		4
.L_9:
        /*003c*/ 	.byte	0x04, 0x11
        /*003e*/ 	.short	(.L_11 - .L_10)
	.align		4
.L_10:
        /*0040*/ 	.word	index@(_Z20access_buffer_B_onlyPfS_mPmi)
        /*0044*/ 	.word	0x00000000


	//----- nvinfo : EIATTR_REGCOUNT
	.align		4
.L_11:
        /*0048*/ 	.byte	0x04, 0x2f
        /*004a*/ 	.short	(.L_13 - .L_12)
	.align		4
.L_12:
        /*004c*/ 	.word	index@(_Z15access_A_then_BPfS_mPmi)
        /*0050*/ 	.word	0x0000003e


	//----- nvinfo : EIATTR_FRAME_SIZE
	.align		4
.L_13:
        /*0054*/ 	.byte	0x04, 0x11
        /*0056*/ 	.short	(.L_15 - .L_14)
	.align		4
.L_14:
        /*0058*/ 	.word	index@($__internal_1_$__cuda_sm20_rem_u64)
        /*005c*/ 	.word	0x00000000


	//----- nvinfo : EIATTR_FRAME_SIZE
	.align		4
.L_15:
        /*0060*/ 	.byte	0x04, 0x11
        /*0062*/ 	.short	(.L_17 - .L_16)
	.align		4
.L_16:
        /*0064*/ 	.word	index@(_Z15access_A_then_BPfS_mPmi)
        /*0068*/ 	.word	0x00000000


	//----- nvinfo : EIATTR_REGCOUNT
	.align		4
.L_17:
        /*006c*/ 	.byte	0x04, 0x2f
        /*006e*/ 	.short	(.L_19 - .L_18)
	.align		4
.L_18:
        /*0070*/ 	.word	index@(_Z22access_A_B_interleavedPfS_mPmi)
        /*0074*/ 	.word	0x00000026


	//----- nvinfo : EIATTR_FRAME_SIZE
	.align		4
.L_19:
        /*0078*/ 	.byte	0x04, 0x11
        /*007a*/ 	.short	(.L_21 - .L_20)
	.align		4
.L_20:
        /*007c*/ 	.word	index@($__internal_0_$__cuda_sm20_rem_u64)
        /*0080*/ 	.word	0x00000000


	//----- nvinfo : EIATTR_FRAME_SIZE
	.align		4
.L_21:
        /*0084*/ 	.byte	0x04, 0x11
        /*0086*/ 	.short	(.L_23 - .L_22)
	.align		4
.L_22:
        /*0088*/ 	.word	index@(_Z22access_A_B_interleavedPfS_mPmi)
        /*008c*/ 	.word	0x00000000


	//----- nvinfo : EIATTR_REGCOUNT
	.align		4
.L_23:
        /*0090*/ 	.byte	0x04, 0x2f
        /*0092*/ 	.short	(.L_25 - .L_24)
	.align		4
.L_24:
        /*0094*/ 	.word	index@(_Z20pointer_chase_A_onlyPiS_iPm)
        /*0098*/ 	.word	0x00000016


	//----- nvinfo : EIATTR_FRAME_SIZE
	.align		4
.L_25:
        /*009c*/ 	.byte	0x04, 0x11
        /*009e*/ 	.short	(.L_27 - .L_26)
	.align		4
.L_26:
        /*00a0*/ 	.word	index@(_Z20pointer_chase_A_onlyPiS_iPm)
        /*00a4*/ 	.word	0x00000000


	//----- nvinfo : EIATTR_REGCOUNT
	.align		4
.L_27:
        /*00a8*/ 	.byte	0x04, 0x2f
        /*00aa*/ 	.short	(.L_29 - .L_28)
	.align		4
.L_28:
        /*00ac*/ 	.word	index@(_Z20pointer_chase_B_onlyPiS_iPm)
        /*00b0*/ 	.word	0x00000016


	//----- nvinfo : EIATTR_FRAME_SIZE
	.align		4
.L_29:
        /*00b4*/ 	.byte	0x04, 0x11
        /*00b6*/ 	.short	(.L_31 - .L_30)
	.align		4
.L_30:
        /*00b8*/ 	.word	index@(_Z20pointer_chase_B_onlyPiS_iPm)
        /*00bc*/ 	.word	0x00000000


	//----- nvinfo : EIATTR_REGCOUNT
	.align		4
.L_31:
        /*00c0*/ 	.byte	0x04, 0x2f
        /*00c2*/ 	.short	(.L_33 - .L_32)
	.align		4
.L_32:
        /*00c4*/ 	.word	index@(_Z27pointer_chase_A_B_alternatePiS_iPm)
        /*00c8*/ 	.word	0x0000001c


	//----- nvinfo : EIATTR_FRAME_SIZE
	.align		4
.L_33:
        /*00cc*/ 	.byte	0x04, 0x11
        /*00ce*/ 	.short	(.L_35 - .L_34)
	.align		4
.L_34:
        /*00d0*/ 	.word	index@(_Z27pointer_chase_A_B_alternatePiS_iPm)
        /*00d4*/ 	.word	0x00000000


	//----- nvinfo : EIATTR_MIN_STACK_SIZE
	.align		4
.L_35:
        /*00d8*/ 	.byte	0x04, 0x12
        /*00da*/ 	.short	(.L_37 - .L_36)
	.align		4
.L_36:
        /*00dc*/ 	.word	index@(_Z27pointer_chase_A_B_alternatePiS_iPm)
        /*00e0*/ 	.word	0x00000000


	//----- nvinfo : EIATTR_MIN_STACK_SIZE
	.align		4
.L_37:
        /*00e4*/ 	.byte	0x04, 0x12
        /*00e6*/ 	.short	(.L_39 - .L_38)
	.align		4
.L_38:
        /*00e8*/ 	.word	index@(_Z20pointer_chase_B_onlyPiS_iPm)
        /*00ec*/ 	.word	0x00000000


	//----- nvinfo : EIATTR_MIN_STACK_SIZE
	.align		4
.L_39:
        /*00f0*/ 	.byte	0x04, 0x12
        /*00f2*/ 	.short	(.L_41 - .L_40)
	.align		4
.L_40:
        /*00f4*/ 	.word	index@(_Z20pointer_chase_A_onlyPiS_iPm)
        /*00f8*/ 	.word	0x00000000


	//----- nvinfo : EIATTR_MIN_STACK_SIZE
	.align		4
.L_41:
        /*00fc*/ 	.byte	0x04, 0x12
        /*00fe*/ 	.short	(.L_43 - .L_42)
	.align		4
.L_42:
        /*0100*/ 	.word	index@(_Z22access_A_B_interleavedPfS_mPmi)
        /*0104*/ 	.word	0x00000000


	//----- nvinfo : EIATTR_MIN_STACK_SIZE
	.align		4
.L_43:
        /*0108*/ 	.byte	0x04, 0x12
        /*010a*/ 	.short	(.L_45 - .L_44)
	.align		4
.L_44:
        /*010c*/ 	.word	index@(_Z15access_A_then_BPfS_mPmi)
        /*0110*/ 	.word	0x00000000


	//----- nvinfo : EIATTR_MIN_STACK_SIZE
	.align		4
.L_45:
        /*0114*/ 	.byte	0x04, 0x12
        /*0116*/ 	.short	(.L_47 - .L_46)
	.align		4
.L_46:
        /*0118*/ 	.word	index@(_Z20access_buffer_B_onlyPfS_mPmi)
        /*011c*/ 	.word	0x00000000


	//----- nvinfo : EIATTR_MIN_STACK_SIZE
	.align		4
.L_47:
        /*0120*/ 	.byte	0x04, 0x12
        /*0122*/ 	.short	(.L_49 - .L_48)
	.align		4
.L_48:
        /*0124*/ 	.word	index@(_Z20access_buffer_A_onlyPfS_mPmi)
        /*0128*/ 	.word	0x00000000
.L_49:


//--------------------- .nv.compat                --------------------------
	.section	.nv.compat,"",@"SHT_CUDA_COMPAT_INFO"
	.align	4
        /*0000*/ 	.byte	0x02, 0x09, 0x00, 0x00, 0x02, 0x02, 0x01, 0x00, 0x02, 0x05, 0x05, 0x00, 0x03, 0x07, 0x01, 0x01
        /*0010*/ 	.byte	0x02, 0x03, 0x00, 0x00, 0x02, 0x06, 0x01, 0x00, 0x04, 0x0b, 0x08, 0x00, 0x01, 0x00, 0x00, 0x00
        /*0020*/ 	.byte	0x00, 0x00, 0x00, 0x00


//--------------------- .nv.info._Z27pointer_chase_A_B_alternatePiS_iPm --------------------------
	.section	.nv.info._Z27pointer_chase_A_B_alternatePiS_iPm,"",@"SHT_CUDA_INFO"
	.sectionflags	@""
	.align	4


	//----- nvinfo : EIATTR_CUDA_API_VERSION
	.align		4
        /*0000*/ 	.byte	0x04, 0x37
        /*0002*/ 	.short	(.L_51 - .L_50)
.L_50:
        /*0004*/ 	.word	0x00000082


	//----- nvinfo : EIATTR_KPARAM_INFO
	.align		4
.L_51:
        /*0008*/ 	.byte	0x04, 0x17
        /*000a*/ 	.short	(.L_53 - .L_52)
.L_52:
        /*000c*/ 	.word	0x00000000
        /*0010*/ 	.short	0x0003
        /*0012*/ 	.short	0x0018
        /*0014*/ 	.byte	0x00, 0xf5, 0x21, 0x00


	//----- nvinfo : EIATTR_KPARAM_INFO
	.align		4
.L_53:
        /*0018*/ 	.byte	0x04, 0x17
        /*001a*/ 	.short	(.L_55 - .L_54)
.L_54:
        /*001c*/ 	.word	0x00000000
        /*0020*/ 	.short	0x0002
        /*0022*/ 	.short	0x0010
        /*0024*/ 	.byte	0x00, 0xf0, 0x11, 0x00


	//----- nvinfo : EIATTR_KPARAM_INFO
	.align		4
.L_55:
        /*0028*/ 	.byte	0x04, 0x17
        /*002a*/ 	.short	(.L_57 - .L_56)
.L_56:
        /*002c*/ 	.word	0x00000000
        /*0030*/ 	.short	0x0001
        /*0032*/ 	.short	0x0008
        /*0034*/ 	.byte	0x00, 0xf5, 0x21, 0x00


	//----- nvinfo : EIATTR_KPARAM_INFO
	.align		4
.L_57:
        /*0038*/ 	.byte	0x04, 0x17
        /*003a*/ 	.short	(.L_59 - .L_58)
.L_58:
        /*003c*/ 	.word	0x00000000
        /*0040*/ 	.short	0x0000
        /*0042*/ 	.short	0x0000
        /*0044*/ 	.byte	0x00, 0xf5, 0x21, 0x00


	//----- nvinfo : EIATTR_SPARSE_MMA_MASK
	.align		4
.L_59:
        /*0048*/ 	.byte	0x03, 0x50
        /*004a*/ 	.short	0x0000


	//----- nvinfo : EIATTR_MAXREG_COUNT
	.align		4
        /*004c*/ 	.byte	0x03, 0x1b
        /*004e*/ 	.short	0x00ff


	//----- nvinfo : EIATTR_MERCURY_ISA_VERSION
	.align		4
        /*0050*/ 	.byte	0x03, 0x5f
        /*0052*/ 	.short	0x0101


	//----- nvinfo : EIATTR_VRC_CTA_INIT_COUNT
	.align		4
        /*0054*/ 	.byte	0x02, 0x4a
	.zero		1
	.zero		1


	//----- nvinfo : EIATTR_EXIT_INSTR_OFFSETS
	.align		4
        /*0058*/ 	.byte	0x04, 0x1c
        /*005a*/ 	.short	(.L_61 - .L_60)


	//   ....[0]....
.L_60:
        /*005c*/ 	.word	0x00000040


	//   ....[1]....
        /*0060*/ 	.word	0x00000b30


	//----- nvinfo : EIATTR_CBANK_PARAM_SIZE
	.align		4
.L_61:
        /*0064*/ 	.byte	0x03, 0x19
        /*0066*/ 	.short	0x0020


	//----- nvinfo : EIATTR_PARAM_CBANK
	.align		4
        /*0068*/ 	.byte	0x04, 0x0a
        /*006a*/ 	.short	(.L_63 - .L_62)
	.align		4
.L_62:
        /*006c*/ 	.word	index@(.nv.constant0._Z27pointer_chase_A_B_alternatePiS_iPm)
        /*0070*/ 	.short	0x0380
        /*0072*/ 	.short	0x0020


	//----- nvinfo : EIATTR_SW_WAR
	.align		4
.L_63:
        /*0074*/ 	.byte	0x04, 0x36
        /*0076*/ 	.short	(.L_65 - .L_64)
.L_64:
        /*0078*/ 	.word	0x00000008
.L_65:


//--------------------- .nv.info._Z20pointer_chase_B_onlyPiS_iPm --------------------------
	.section	.nv.info._Z20pointer_chase_B_onlyPiS_iPm,"",@"SHT_CUDA_INFO"
	.sectionflags	@""
	.align	4


	//----- nvinfo : EIATTR_CUDA_API_VERSION
	.align		4
        /*0000*/ 	.byte	0x04, 0x37
        /*0002*/ 	.short	(.L_67 - .L_66)
.L_66:
        /*0004*/ 	.word	0x00000082


	//----- nvinfo : EIATTR_KPARAM_INFO
	.align		4
.L_67:
        /*0008*/ 	.byte	0x04, 0x17
        /*000a*/ 	.short	(.L_69 - .L_68)
.L_68:
        /*000c*/ 	.word	0x00000000
        /*0010*/ 	.short	0x0003
        /*0012*/ 	.short	0x0018
        /*0014*/ 	.byte	0x00, 0xf5, 0x21, 0x00


	//----- nvinfo : EIATTR_KPARAM_INFO
	.align		4
.L_69:
        /*0018*/ 	.byte	0x04, 0x17
        /*001a*/ 	.short	(.L_71 - .L_70)
.L_70:
        /*001c*/ 	.word	0x00000000
        /*0020*/ 	.short	0x0002
        /*0022*/ 	.short	0x0010
        /*0024*/ 	.byte	0x00, 0xf0, 0x11, 0x00


	//----- nvinfo : EIATTR_KPARAM_INFO
	.align		4
.L_71:
        /*0028*/ 	.byte	0x04, 0x17
        /*002a*/ 	.short	(.L_73 - .L_72)
.L_72:
        /*002c*/ 	.word	0x00000000
        /*0030*/ 	.short	0x0001
        /*0032*/ 	.short	0x0008
        /*0034*/ 	.byte	0x00, 0xf5, 0x21, 0x00


	//----- nvinfo : EIATTR_KPARAM_INFO
	.align		4
.L_73:
        /*0038*/ 	.byte	0x04, 0x17
        /*003a*/ 	.short	(.L_75 - .L_74)
.L_74:
        /*003c*/ 	.word	0x00000000
        /*0040*/ 	.short	0x0000
        /*0042*/ 	.short	0x0000
        /*0044*/ 	.byte	0x00, 0xf5, 0x21, 0x00


	//----- nvinfo : EIATTR_SPARSE_MMA_MASK
	.align		4
.L_75:
        /*0048*/ 	.byte	0x03, 0x50
        /*004a*/ 	.short	0x0000


	//----- nvinfo : EIATTR_MAXREG_COUNT
	.align		4
        /*004c*/ 	.byte	0x03, 0x1b
        /*004e*/ 	.short	0x00ff


	//----- nvinfo : EIATTR_MERCURY_ISA_VERSION
	.align		4
        /*0050*/ 	.byte	0x03, 0x5f
        /*0052*/ 	.short	0x0101


	//----- nvinfo : EIATTR_VRC_CTA_INIT_COUNT
	.align		4
        /*0054*/ 	.byte	0x02, 0x4a
	.zero		1
	.zero		1


	//----- nvinfo : EIATTR_EXIT_INSTR_OFFSETS
	.align		4
        /*0058*/ 	.byte	0x04, 0x1c
        /*005a*/ 	.short	(.L_77 - .L_76)


	//   ....[0]....
.L_76:
        /*005c*/ 	.word	0x00000040


	//   ....[1]....
        /*0060*/ 	.word	0x000006c0


	//----- nvinfo : EIATTR_CBANK_PARAM_SIZE
	.align		4
.L_77:
        /*0064*/ 	.byte	0x03, 0x19
        /*0066*/ 	.short	0x0020


	//----- nvinfo : EIATTR_PARAM_CBANK
	.align		4
        /*0068*/ 	.byte	0x04, 0x0a
        /*006a*/ 	.short	(.L_79 - .L_78)
	.align		4
.L_78:
        /*006c*/ 	.word	index@(.nv.constant0._Z20pointer_chase_B_onlyPiS_iPm)
        /*0070*/ 	.short	0x0380
        /*0072*/ 	.short	0x0020


	//----- nvinfo : EIATTR_SW_WAR
	.align		4
.L_79:
        /*0074*/ 	.byte	0x04, 0x36
        /*0076*/ 	.short	(.L_81 - .L_80)
.L_80:
        /*0078*/ 	.word	0x00000008
.L_81:


//--------------------- .nv.info._Z20pointer_chase_A_onlyPiS_iPm --------------------------
	.section	.nv.info._Z20pointer_chase_A_onlyPiS_iPm,"",@"SHT_CUDA_INFO"
	.sectionflags	@""
	.align	4


	//----- nvinfo : EIATTR_CUDA_API_VERSION
	.align		4
        /*0000*/ 	.byte	0x04, 0x37
        /*0002*/ 	.short	(.L_83 - .L_82)
.L_82:
        /*0004*/ 	.word	0x00000082


	//----- nvinfo : EIATTR_KPARAM_INFO
	.align		4
.L_83:
        /*0008*/ 	.byte	0x04, 0x17
        /*000a*/ 	.short	(.L_85 - .L_84)
.L_84:
        /*000c*/ 	.word	0x00000000
        /*0010*/ 	.short	0x0003
        /*0012*/ 	.short	0x0018
        /*0014*/ 	.byte	0x00, 0xf5, 0x21, 0x00


	//----- nvinfo : EIATTR_KPARAM_INFO
	.align		4
.L_85:
        /*0018*/ 	.byte	0x04, 0x17
        /*001a*/ 	.short	(.L_87 - .L_86)
.L_86:
        /*001c*/ 	.word	0x00000000
        /*0020*/ 	.short	0x0002
        /*0022*/ 	.short	0x0010
        /*0024*/ 	.byte	0x00, 0xf0, 0x11, 0x00


	//----- nvinfo : EIATTR_KPARAM_INFO
	.align		4
.L_87:
        /*0028*/ 	.byte	0x04, 0x17
        /*002a*/ 	.short	(.L_89 - .L_88)
.L_88:
        /*002c*/ 	.word	0x00000000
        /*0030*/ 	.short	0x0001
        /*0032*/ 	.short	0x0008
        /*0034*/ 	.byte	0x00, 0xf5, 0x21, 0x00


	//----- nvinfo : EIATTR_KPARAM_INFO
	.align		4
.L_89:
        /*0038*/ 	.byte	0x04, 0x17
        /*003a*/ 	.short	(.L_91 - .L_90)
.L_90:
        /*003c*/ 	.word	0x00000000
        /*0040*/ 	.short	0x0000
        /*0042*/ 	.short	0x0000
        /*0044*/ 	.byte	0x00, 0xf5, 0x21, 0x00


	//----- nvinfo : EIATTR_SPARSE_MMA_MASK
	.align		4
.L_91:
        /*0048*/ 	.byte	0x03, 0x50
        /*004a*/ 	.short	0x0000


	//----- nvinfo : EIATTR_MAXREG_COUNT
	.align		4
        /*004c*/ 	.byte	0x03, 0x1b
        /*004e*/ 	.short	0x00ff


	//----- nvinfo : EIATTR_MERCURY_ISA_VERSION
	.align		4
        /*0050*/ 	.byte	0x03, 0x5f
        /*0052*/ 	.short	0x0101


	//----- nvinfo : EIATTR_VRC_CTA_INIT_COUNT
	.align		4
        /*0054*/ 	.byte	0x02, 0x4a
	.zero		1
	.zero		1


	//----- nvinfo : EIATTR_EXIT_INSTR_OFFSETS
	.align		4
        /*0058*/ 	.byte	0x04, 0x1c
        /*005a*/ 	.short	(.L_93 - .L_92)


	//   ....[0]....
.L_92:
        /*005c*/ 	.word	0x00000040


	//   ....[1]....
        /*0060*/ 	.word	0x000006c0


	//----- nvinfo : EIATTR_CBANK_PARAM_SIZE
	.align		4
.L_93:
        /*0064*/ 	.byte	0x03, 0x19
        /*0066*/ 	.short	0x0020


	//----- nvinfo : EIATTR_PARAM_CBANK
	.align		4
        /*0068*/ 	.byte	0x04, 0x0a
        /*006a*/ 	.short	(.L_95 - .L_94)
	.align		4
.L_94:
        /*006c*/ 	.word	index@(.nv.constant0._Z20pointer_chase_A_onlyPiS_iPm)
        /*0070*/ 	.short	0x0380
        /*0072*/ 	.short	0x0020


	//----- nvinfo : EIATTR_SW_WAR
	.align		4
.L_95:
        /*0074*/ 	.byte	0x04, 0x36
        /*0076*/ 	.short	(.L_97 - .L_96)
.L_96:
        /*0078*/ 	.word	0x00000008
.L_97:


//--------------------- .nv.info._Z22access_A_B_interleavedPfS_mPmi --------------------------
	.section	.nv.info._Z22access_A_B_interleavedPfS_mPmi,"",@"SHT_CUDA_INFO"
	.sectionflags	@""
	.align	4


	//----- nvinfo : EIATTR_CUDA_API_VERSION
	.align		4
        /*0000*/ 	.byte	0x04, 0x37
        /*0002*/ 	.short	(.L_99 - .L_98)
.L_98:
        /*0004*/ 	.word	0x00000082


	//----- nvinfo : EIATTR_KPARAM_INFO
	.align		4
.L_99:
        /*0008*/ 	.byte	0x04, 0x17
        /*000a*/ 	.short	(.L_101 - .L_100)
.L_100:
        /*000c*/ 	.word	0x00000000
        /*0010*/ 	.short	0x0004
        /*0012*/ 	.short	0x0020
        /*0014*/ 	.byte	0x00, 0xf0, 0x11, 0x00


	//----- nvinfo : EIATTR_KPARAM_INFO
	.align		4
.L_101:
        /*0018*/ 	.byte	0x04, 0x17
        /*001a*/ 	.short	(.L_103 - .L_102)
.L_102:
        /*001c*/ 	.word	0x00000000
        /*0020*/ 	.short	0x0003
        /*0022*/ 	.short	0x0018
        /*0024*/ 	.byte	0x00, 0xf5, 0x21, 0x00


	//----- nvinfo : EIATTR_KPARAM_INFO
	.align		4
.L_103:
        /*0028*/ 	.byte	0x04, 0x17
        /*002a*/ 	.short	(.L_105 - .L_104)
.L_104:
        /*002c*/ 	.word	0x00000000
        /*0030*/ 	.short	0x0002
        /*0032*/ 	.short	0x0010
        /*0034*/ 	.byte	0x00, 0xf0, 0x21, 0x00


	//----- nvinfo : EIATTR_KPARAM_INFO
	.align		4
.L_105:
        /*0038*/ 	.byte	0x04, 0x17
        /*003a*/ 	.short	(.L_107 - .L_106)
.L_106:
        /*003c*/ 	.word	0x00000000
        /*0040*/ 	.short	0x0001
        /*0042*/ 	.short	0x0008
        /*0044*/ 	.byte	0x00, 0xf5, 0x21, 0x00


	//----- nvinfo : EIATTR_KPARAM_INFO
	.align		4
.L_107:
        /*0048*/ 	.byte	0x04, 0x17
        /*004a*/ 	.short	(.L_109 - .L_108)
.L_108:
        /*004c*/ 	.word	0x00000000
        /*0050*/ 	.short	0x0000
        /*0052*/ 	.short	0x0000
        /*0054*/ 	.byte	0x00, 0xf5, 0x21, 0x00


	//----- nvinfo : EIATTR_SPARSE_MMA_MASK
	.align		4
.L_109:
        /*0058*/ 	.byte	0x03, 0x50
        /*005a*/ 	.short	0x0000


	//----- nvinfo : EIATTR_MAXREG_COUNT
	.align		4
        /*005c*/ 	.byte	0x03, 0x1b
        /*005e*/ 	.short	0x00ff


	//----- nvinfo : EIATTR_NUM_BARRIERS
	.align		4
        /*0060*/ 	.byte	0x02, 0x4c
        /*0062*/ 	.byte	0x01
	.zero		1


	//----- nvinfo : EIATTR_MERCURY_ISA_VERSION
	.align		4
        /*0064*/ 	.byte	0x03, 0x5f
        /*0066*/ 	.short	0x0101


	//----- nvinfo : EIATTR_VRC_CTA_INIT_COUNT
	.align		4
        /*0068*/ 	.byte	0x02, 0x4a
	.zero		1
	.zero		1


	//----- nvinfo : EIATTR_EXIT_INSTR_OFFSETS
	.align		4
        /*006c*/ 	.byte	0x04, 0x1c
        /*006e*/ 	.short	(.L_111 - .L_110)


	//   ....[0]....
.L_110:
        /*0070*/ 	.word	0x000014c0


	//   ....[1]....
        /*0074*/ 	.word	0x00001510


	//----- nvinfo : EIATTR_CRS_STACK_SIZE
	.align		4
.L_111:
        /*0078*/ 	.byte	0x04, 0x1e
        /*007a*/ 	.short	(.L_113 - .L_112)
.L_112:
        /*007c*/ 	.word	0x00000000


	//----- nvinfo : EIATTR_CBANK_PARAM_SIZE
	.align		4
.L_113:
        /*0080*/ 	.byte	0x03, 0x19
        /*0082*/ 	.short	0x0024


	//----- nvinfo : EIATTR_PARAM_CBANK
	.align		4
        /*0084*/ 	.byte	0x04, 0x0a
        /*0086*/ 	.short	(.L_115 - .L_114)
	.align		4
.L_114:
        /*0088*/ 	.word	index@(.nv.constant0._Z22access_A_B_interleavedPfS_mPmi)
        /*008c*/ 	.short	0x0380
        /*008e*/ 	.short	0x0024


	//----- nvinfo : EIATTR_SW_WAR
	.align		4
.L_115:
        /*0090*/ 	.byte	0x04, 0x36
        /*0092*/ 	.short	(.L_117 - .L_116)
.L_116:
        /*0094*/ 	.word	0x00000008
.L_117:


//--------------------- .nv.info._Z15access_A_then_BPfS_mPmi --------------------------
	.section	.nv.info._Z15access_A_then_BPfS_mPmi,"",@"SHT_CUDA_INFO"
	.sectionflags	@""
	.align	4


	//----- nvinfo : EIATTR_CUDA_API_VERSION
	.align		4
        /*0000*/ 	.byte	0x04, 0x37
        /*0002*/ 	.short	(.L_119 - .L_118)
.L_118:
        /*0004*/ 	.word	0x00000082


	//----- nvinfo : EIATTR_KPARAM_INFO
	.align		4
.L_119:
        /*0008*/ 	.byte	0x04, 0x17
        /*000a*/ 	.short	(.L_121 - .L_120)
.L_120:
        /*000c*/ 	.word	0x00000000
        /*0010*/ 	.short	0x0004
        /*0012*/ 	.short	0x0020
        /*0014*/ 	.byte	0x00, 0xf0, 0x11, 0x00


	//----- nvinfo : EIATTR_KPARAM_INFO
	.align		4
.L_121:
        /*0018*/ 	.byte	0x04, 0x17
        /*001a*/ 	.short	(.L_123 - .L_122)
.L_122:
        /*001c*/ 	.word	0x00000000
        /*0020*/ 	.short	0x0003
        /*0022*/ 	.short	0x0018
        /*0024*/ 	.byte	0x00, 0xf5, 0x21, 0x00


	//----- nvinfo : EIATTR_KPARAM_INFO
	.align		4
.L_123:
        /*0028*/ 	.byte	0x04, 0x17
        /*002a*/ 	.short	(.L_125 - .L_124)
.L_124:
        /*002c*/ 	.word	0x00000000
        /*0030*/ 	.short	0x0002
        /*0032*/ 	.short	0x0010
        /*0034*/ 	.byte	0x00, 0xf0, 0x21, 0x00


	//----- nvinfo : EIATTR_KPARAM_INFO
	.align		4
.L_125:
        /*0038*/ 	.byte	0x04, 0x17
        /*003a*/ 	.short	(.L_127 - .L_126)
.L_126:
        /*003c*/ 	.word	0x00000000
        /*0040*/ 	.short	0x0001
        /*0042*/ 	.short	0x0008
        /*0044*/ 	.byte	0x00, 0xf5, 0x21, 0x00


	//----- nvinfo : EIATTR_KPARAM_INFO
	.align		4
.L_127:
        /*0048*/ 	.byte	0x04, 0x17
        /*004a*/ 	.short	(.L_129 - .L_128)
.L_128:
        /*004c*/ 	.word	0x00000000
        /*0050*/ 	.short	0x0000
        /*0052*/ 	.short	0x0000
        /*0054*/ 	.byte	0x00, 0xf5, 0x21, 0x00


	//----- nvinfo : EIATTR_SPARSE_MMA_MASK
	.align		4
.L_129:
        /*0058*/ 	.byte	0x03, 0x50
        /*005a*/ 	.short	0x0000


	//----- nvinfo : EIATTR_MAXREG_COUNT
	.align		4
        /*005c*/ 	.byte	0x03, 0x1b
        /*005e*/ 	.short	0x00ff


	//----- nvinfo : EIATTR_NUM_BARRIERS
	.align		4
        /*0060*/ 	.byte	0x02, 0x4c
        /*0062*/ 	.byte	0x01
	.zero		1


	//----- nvinfo : EIATTR_MERCURY_ISA_VERSION
	.align		4
        /*0064*/ 	.byte	0x03, 0x5f
        /*0066*/ 	.short	0x0101


	//----- nvinfo : EIATTR_VRC_CTA_INIT_COUNT
	.align		4
        /*0068*/ 	.byte	0x02, 0x4a
	.zero		1
	.zero		1


	//----- nvinfo : EIATTR_EXIT_INSTR_OFFSETS
	.align		4
        /*006c*/ 	.byte	0x04, 0x1c
        /*006e*/ 	.short	(.L_131 - .L_130)


	//   ....[0]....
.L_130:
        /*0070*/ 	.word	0x00004730


	//   ....[1]....
        /*0074*/ 	.word	0x00004780


	//----- nvinfo : EIATTR_CRS_STACK_SIZE
	.align		4
.L_131:
        /*0078*/ 	.byte	0x04, 0x1e
        /*007a*/ 	.short	(.L_133 - .L_132)
.L_132:
        /*007c*/ 	.word	0x00000000


	//----- nvinfo : EIATTR_CBANK_PARAM_SIZE
	.align		4
.L_133:
        /*0080*/ 	.byte	0x03, 0x19
        /*0082*/ 	.short	0x0024


	//----- nvinfo : EIATTR_PARAM_CBANK
	.align		4
        /*0084*/ 	.byte	0x04, 0x0a
        /*0086*/ 	.short	(.L_135 - .L_134)
	.align		4
.L_134:
        /*0088*/ 	.word	index@(.nv.constant0._Z15access_A_then_BPfS_mPmi)
        /*008c*/ 	.short	0x0380
        /*008e*/ 	.short	0x0024


	//----- nvinfo : EIATTR_SW_WAR
	.align		4
.L_135:
        /*0090*/ 	.byte	0x04, 0x36
        /*0092*/ 	.short	(.L_137 - .L_136)
.L_136:
        /*0094*/ 	.word	0x00000008
.L_137:


//--------------------- .nv.info._Z20access_buffer_B_onlyPfS_mPmi --------------------------
	.section	.nv.info._Z20access_buffer_B_onlyPfS_mPmi,"",@"SHT_CUDA_INFO"
	.sectionflags	@""
	.align	4


	//----- nvinfo : EIATTR_CUDA_API_VERSION
	.align		4
        /*0000*/ 	.byte	0x04, 0x37
        /*0002*/ 	.short	(.L_139 - .L_138)
.L_138:
        /*0004*/ 	.word	0x00000082


	//----- nvinfo : EIATTR_KPARAM_INFO
	.align		4
.L_139:
        /*0008*/ 	.byte	0x04, 0x17
        /*000a*/ 	.short	(.L_141 - .L_140)
.L_140:
        /*000c*/ 	.word	0x00000000
        /*0010*/ 	.short	0x0004
        /*0012*/ 	.short	0x0020
        /*0014*/ 	.byte	0x00, 0xf0, 0x11, 0x00


	//----- nvinfo : EIATTR_KPARAM_INFO
	.align		4
.L_141:
        /*0018*/ 	.byte	0x04, 0x17
        /*001a*/ 	.short	(.L_143 - .L_142)
.L_142:
        /*001c*/ 	.word	0x00000000
        /*0020*/ 	.short	0x0003
        /*0022*/ 	.short	0x0018
        /*0024*/ 	.byte	0x00, 0xf5, 0x21, 0x00


	//----- nvinfo : EIATTR_KPARAM_INFO
	.align		4
.L_143:
        /*0028*/ 	.byte	0x04, 0x17
        /*002a*/ 	.short	(.L_145 - .L_144)
.L_144:
        /*002c*/ 	.word	0x00000000
        /*0030*/ 	.short	0x0002
        /*0032*/ 	.short	0x0010
        /*0034*/ 	.byte	0x00, 0xf0, 0x21, 0x00


	//----- nvinfo : EIATTR_KPARAM_INFO
	.align		4
.L_145:
        /*0038*/ 	.byte	0x04, 0x17
        /*003a*/ 	.short	(.L_147 - .L_146)
.L_146:
        /*003c*/ 	.word	0x00000000
        /*0040*/ 	.short	0x0001
        /*0042*/ 	.short	0x0008
        /*0044*/ 	.byte	0x00, 0xf5, 0x21, 0x00


	//----- nvinfo : EIATTR_KPARAM_INFO
	.align		4
.L_147:
        /*0048*/ 	.byte	0x04, 0x17
        /*004a*/ 	.short	(.L_149 - .L_148)
.L_148:
        /*004c*/ 	.word	0x00000000
        /*0050*/ 	.short	0x0000
        /*0052*/ 	.short	0x0000
        /*0054*/ 	.byte	0x00, 0xf5, 0x21, 0x00


	//----- nvinfo : EIATTR_SPARSE_MMA_MASK
	.align		4
.L_149:
        /*0058*/ 	.byte	0x03, 0x50
        /*005a*/ 	.short	0x0000


	//----- nvinfo : EIATTR_MAXREG_COUNT
	.align		4
        /*005c*/ 	.byte	0x03, 0x1b
        /*005e*/ 	.short	0x00ff


	//----- nvinfo : EIATTR_NUM_BARRIERS
	.align		4
        /*0060*/ 	.byte	0x02, 0x4c
        /*0062*/ 	.byte	0x01
	.zero		1


	//----- nvinfo : EIATTR_MERCURY_ISA_VERSION
	.align		4
        /*0064*/ 	.byte	0x03, 0x5f
        /*0066*/ 	.short	0x0101


	//----- nvinfo : EIATTR_VRC_CTA_INIT_COUNT
	.align		4
        /*0068*/ 	.byte	0x02, 0x4a
	.zero		1
	.zero		1


	//----- nvinfo : EIATTR_EXIT_INSTR_OFFSETS
	.align		4
        /*006c*/ 	.byte	0x04, 0x1c
        /*006e*/ 	.short	(.L_151 - .L_150)


	//   ....[0]....
.L_150:
        /*0070*/ 	.word	0x00002740


	//   ....[1]....
        /*0074*/ 	.word	0x00002790


	//----- nvinfo : EIATTR_CRS_STACK_SIZE
	.align		4
.L_151:
        /*0078*/ 	.byte	0x04, 0x1e
        /*007a*/ 	.short	(.L_153 - .L_152)
.L_152:
        /*007c*/ 	.word	0x00000000


	//----- nvinfo : EIATTR_CBANK_PARAM_SIZE
	.align		4
.L_153:
        /*0080*/ 	.byte	0x03, 0x19
        /*0082*/ 	.short	0x0024


	//----- nvinfo : EIATTR_PARAM_CBANK
	.align		4
        /*0084*/ 	.byte	0x04, 0x0a
        /*0086*/ 	.short	(.L_155 - .L_154)
	.align		4
.L_154:
        /*0088*/ 	.word	index@(.nv.constant0._Z20access_buffer_B_onlyPfS_mPmi)
        /*008c*/ 	.short	0x0380
        /*008e*/ 	.short	0x0024


	//----- nvinfo : EIATTR_SW_WAR
	.align		4
.L_155:
        /*0090*/ 	.byte	0x04, 0x36
        /*0092*/ 	.short	(.L_157 - .L_156)
.L_156:
        /*0094*/ 	.word	0x00000008
.L_157:


//--------------------- .nv.info._Z20access_buffer_A_onlyPfS_mPmi --------------------------
	.section	.nv.info._Z20access_buffer_A_onlyPfS_mPmi,"",@"SHT_CUDA_INFO"
	.sectionflags	@""
	.align	4


	//----- nvinfo : EIATTR_CUDA_API_VERSION
	.align		4
        /*0000*/ 	.byte	0x04, 0x37
        /*0002*/ 	.short	(.L_159 - .L_158)
.L_158:
        /*0004*/ 	.word	0x00000082


	//----- nvinfo : EIATTR_KPARAM_INFO
	.align		4
.L_159:
        /*0008*/ 	.byte	0x04, 0x17
        /*000a*/ 	.short	(.L_161 - .L_160)
.L_160:
        /*000c*/ 	.word	0x00000000
        /*0010*/ 	.short	0x0004
        /*0012*/ 	.short	0x0020
        /*0014*/ 	.byte	0x00, 0xf0, 0x11, 0x00


	//----- nvinfo : EIATTR_KPARAM_INFO
	.align		4
.L_161:
        /*0018*/ 	.byte	0x04, 0x17
        /*001a*/ 	.short	(.L_163 - .L_162)
.L_162:
        /*001c*/ 	.word	0x00000000
        /*0020*/ 	.short	0x0003
        /*0022*/ 	.short	0x0018
        /*0024*/ 	.byte	0x00, 0xf5, 0x21, 0x00


	//----- nvinfo : EIATTR_KPARAM_INFO
	.align		4
.L_163:
        /*0028*/ 	.byte	0x04, 0x17
        /*002a*/ 	.short	(.L_165 - .L_164)
.L_164:
        /*002c*/ 	.word	0x00000000
        /*0030*/ 	.short	0x0002
        /*0032*/ 	.short	0x0010
        /*0034*/ 	.byte	0x00, 0xf0, 0x21, 0x00


	//----- nvinfo : EIATTR_KPARAM_INFO
	.align		4
.L_165:
        /*0038*/ 	.byte	0x04, 0x17
        /*003a*/ 	.short	(.L_167 - .L_166)
.L_166:
        /*003c*/ 	.word	0x00000000
        /*0040*/ 	.short	0x0001
        /*0042*/ 	.short	0x0008
        /*0044*/ 	.byte	0x00, 0xf5, 0x21, 0x00


	//----- nvinfo : EIATTR_KPARAM_INFO
	.align		4
.L_167:
        /*0048*/ 	.byte	0x04, 0x17
        /*004a*/ 	.short	(.L_169 - .L_168)
.L_168:
        /*004c*/ 	.word	0x00000000
        /*0050*/ 	.short	0x0000
        /*0052*/ 	.short	0x0000
        /*0054*/ 	.byte	0x00, 0xf5, 0x21, 0x00


	//----- nvinfo : EIATTR_SPARSE_MMA_MASK
	.align		4
.L_169:
        /*0058*/ 	.byte	0x03, 0x50
        /*005a*/ 	.short	0x0000


	//----- nvinfo : EIATTR_MAXREG_COUNT
	.align		4
        /*005c*/ 	.byte	0x03, 0x1b
        /*005e*/ 	.short	0x00ff


	//----- nvinfo : EIATTR_NUM_BARRIERS
	.align		4
        /*0060*/ 	.byte	0x02, 0x4c
        /*0062*/ 	.byte	0x01
	.zero		1


	//----- nvinfo : EIATTR_MERCURY_ISA_VERSION
	.align		4
        /*0064*/ 	.byte	0x03, 0x5f
        /*0066*/ 	.short	0x0101


	//----- nvinfo : EIATTR_VRC_CTA_INIT_COUNT
	.align		4
        /*0068*/ 	.byte	0x02, 0x4a
	.zero		1
	.zero		1


	//----- nvinfo : EIATTR_EXIT_INSTR_OFFSETS
	.align		4
        /*006c*/ 	.byte	0x04, 0x1c
        /*006e*/ 	.short	(.L_171 - .L_170)


	//   ....[0]....
.L_170:
        /*0070*/ 	.word	0x00002740


	//   ....[1]....
        /*0074*/ 	.word	0x00002790


	//----- nvinfo : EIATTR_CRS_STACK_SIZE
	.align		4
.L_171:
        /*0078*/ 	.byte	0x04, 0x1e
        /*007a*/ 	.short	(.L_173 - .L_172)
.L_172:
        /*007c*/ 	.word	0x00000000


	//----- nvinfo : EIATTR_CBANK_PARAM_SIZE
	.align		4
.L_173:
        /*0080*/ 	.byte	0x03, 0x19
        /*0082*/ 	.short	0x0024


	//----- nvinfo : EIATTR_PARAM_CBANK
	.align		4
        /*0084*/ 	.byte	0x04, 0x0a
        /*0086*/ 	.short	(.L_175 - .L_174)
	.align		4
.L_174:
        /*0088*/ 	.word	index@(.nv.constant0._Z20access_buffer_A_onlyPfS_mPmi)
        /*008c*/ 	.short	0x0380
        /*008e*/ 	.short	0x0024


	//----- nvinfo : EIATTR_SW_WAR
	.align		4
.L_175:
        /*0090*/ 	.byte	0x04, 0x36
        /*0092*/ 	.short	(.L_177 - .L_176)
.L_176:
        /*0094*/ 	.word	0x00000008
.L_177:


//--------------------- .nv.callgraph             --------------------------
	.section	.nv.callgraph,"",@"SHT_CUDA_CALLGRAPH"
	.align	4
	.sectionentsize	8
	.align		4
        /*0000*/ 	.word	0x00000000
	.align		4
        /*0004*/ 	.word	0xffffffff
	.align		4
        /*0008*/ 	.word	0x00000000
	.align		4
        /*000c*/ 	.word	0xfffffffe
	.align		4
        /*0010*/ 	.word	0x00000000
	.align		4
        /*0014*/ 	.word	0xfffffffd
	.align		4
        /*0018*/ 	.word	0x00000000
	.align		4
        /*001c*/ 	.word	0xfffffffc


//--------------------- .text._Z27pointer_chase_A_B_alternatePiS_iPm --------------------------
	.section	.text._Z27pointer_chase_A_B_alternatePiS_iPm,"ax",@progbits
	.align	128
        .global         _Z27pointer_chase_A_B_alternatePiS_iPm
        .type           _Z27pointer_chase_A_B_alternatePiS_iPm,@function
        .size           _Z27pointer_chase_A_B_alternatePiS_iPm,(.L_x_269 - _Z27pointer_chase_A_B_alternatePiS_iPm)
        .other          _Z27pointer_chase_A_B_alternatePiS_iPm,@"STO_CUDA_ENTRY STV_DEFAULT"
_Z27pointer_chase_A_B_alternatePiS_iPm:
.text._Z27pointer_chase_A_B_alternatePiS_iPm:
[----:B------:R-:W-:Y:S01]  /*0000*/  LDC R1, c[0x0][0x37c] ;  /* 0x0000df00ff017b82 */ /* 0x000fe20000000800 */
[----:B------:R-:W0:Y:S07]  /*0010*/  S2R R0, SR_TID.X ;  /* 0x0000000000007919 */ /* 0x000e2e0000002100 */
[----:B------:R-:W0:Y:S02]  /*0020*/  S2UR UR4, SR_CTAID.X ;  /* 0x00000000000479c3 */ /* 0x000e240000002500 */
[----:B0-----:R-:W-:-:S13]  /*0030*/  LOP3.LUT P0, RZ, R0, UR4, RZ, 0xfc, !PT ;  /* 0x0000000400ff7c12 */ /* 0x001fda000f80fcff */
[----:B------:R-:W-:Y:S05]  /*0040*/  @P0 EXIT ;  /* 0x000000000000094d */ /* 0x000fea0003800000 */
[----:B------:R-:W0:Y:S02]  /*0050*/  LDCU UR5, c[0x0][0x390] ;  /* 0x00007200ff0577ac */ /* 0x000e240008000800 */
[----:B0-----:R-:W-:Y:S01]  /*0060*/  ULEA.HI UR4, UR5, UR5, URZ, 0x1 ;  /* 0x0000000505047291 */ /* 0x001fe2000f8f08ff */
[----:B------:R-:W-:Y:S01]  /*0070*/  CS2R R2, SR_CLOCKLO ;  /* 0x0000000000027805 */ /* 0x000fe20000015000 */
[----:B------:R-:W-:Y:S01]  /*0080*/  UISETP.GE.AND UP0, UPT, UR5, 0x2, UPT ;  /* 0x000000020500788c */ /* 0x000fe2000bf06270 */
[----:B------:R-:W-:Y:S01]  /*0090*/  PLOP3.LUT P0, PT, PT, PT, PT, 0x8, 0x80 ;  /* 0x000000000080781c */ /* 0x000fe20003f0e170 */
[----:B------:R-:W0:Y:S01]  /*00a0*/  LDCU.64 UR8, c[0x0][0x358] ;  /* 0x00006b00ff0877ac */ /* 0x000e220008000a00 */
[----:B------:R-:W-:-:S06]  /*00b0*/  PLOP3.LUT P1, PT, PT, PT, PT, 0x8, 0x80 ;  /* 0x000000000080781c */ /* 0x000fcc0003f2e170 */
[----:B------:R-:W-:Y:S07]  /*00c0*/  BRA.U !UP0, `(.L_x_0) ;  /* 0x00000009086c7547 */ /* 0x000fee000b800000 */
[----:B------:R-:W-:Y:S01]  /*00d0*/  USHF.R.S32.HI UR4, URZ, 0x1, UR4 ;  /* 0x00000001ff047899 */ /* 0x000fe20008011404 */
[----:B------:R-:W-:Y:S01]  /*00e0*/  HFMA2 R23, -RZ, RZ, 0, 0 ;  /* 0x00000000ff177431 */ /* 0x000fe200000001ff */
[----:B------:R-:W-:Y:S02]  /*00f0*/  MOV R25, RZ ;  /* 0x000000ff00197202 */ /* 0x000fe40000000f00 */
[----:B------:R-:W-:Y:S02]  /*0100*/  UIADD3 UR5, UPT, UPT, UR4, -0x1, URZ ;  /* 0xffffffff04057890 */ /* 0x000fe4000fffe0ff */
[----:B------:R-:W-:Y:S02]  /*0110*/  ULOP3.LUT UR6, UR4, 0xf, URZ, 0xc0, !UPT ;  /* 0x0000000f04067892 */ /* 0x000fe4000f8ec0ff */
[----:B------:R-:W-:Y:S02]  /*0120*/  UISETP.GE.U32.AND UP1, UPT, UR5, 0xf, UPT ;  /* 0x0000000f0500788c */ /* 0x000fe4000bf26070 */
[----:B------:R-:W-:-:S07]  /*0130*/  UISETP.NE.AND UP0, UPT, UR6, URZ, UPT ;  /* 0x000000ff0600728c */ /* 0x000fce000bf05270 */
[----:B------:R-:W-:Y:S05]  /*0140*/  BRA.U !UP1, `(.L_x_1) ;  /* 0x0000000509207547 */ /* 0x000fea000b800000 */
[----:B------:R-:W-:Y:S01]  /*0150*/  ULOP3.LUT UR5, UR4, 0x3ffffff0, URZ, 0xc0, !UPT ;  /* 0x3ffffff004057892 */ /* 0x000fe2000f8ec0ff */
[----:B------:R-:W-:-:S03]  /*0160*/  MOV R23, RZ ;  /* 0x000000ff00177202 */ /* 0x000fc60000000f00 */
[----:B------:R-:W-:-:S12]  /*0170*/  UIADD3 UR5, UPT, UPT, -UR5, URZ, URZ ;  /* 0x000000ff05057290 */ /* 0x000fd8000fffe1ff */
.L_x_2:
[----:B-1----:R-:W1:Y:S08]  /*0180*/  LDC.64 R4, c[0x0][0x388] ;  /* 0x0000e200ff047b82 */ /* 0x002e700000000a00 */
[----:B------:R-:W2:Y:S01]  /*0190*/  LDC.64 R6, c[0x0][0x380] ;  /* 0x0000e000ff067b82 */ /* 0x000ea20000000a00 */
[----:B-1---5:R-:W-:-:S06]  /*01a0*/  IMAD.WIDE R10, R23, 0x4, R4 ;  /* 0x00000004170a7825 */ /* 0x022fcc00078e0204 */
[----:B0-----:R-:W3:Y:S01]  /*01b0*/  LDG.E R11, desc[UR8][R10.64] ;  /* 0x000000080a0b7981 */ /* 0x001ee2000c1e1900 */
[----:B--2---:R-:W-:-:S06]  /*01c0*/  IMAD.WIDE R8, R25, 0x4, R6 ;  /* 0x0000000419087825 */ /* 0x004fcc00078e0206 */
[----:B------:R-:W2:Y:S01]  /*01d0*/  LDG.E R9, desc[UR8][R8.64] ;  /* 0x0000000808097981 */ /* 0x000ea2000c1e1900 */
[----:B---3--:R-:W-:-:S06]  /*01e0*/  IMAD.WIDE R14, R11, 0x4, R4 ;  /* 0x000000040b0e7825 */ /* 0x008fcc00078e0204 */
[----:B------:R-:W3:Y:S01]  /*01f0*/  LDG.E R15, desc[UR8][R14.64] ;  /* 0x000000080e0f7981 */ /* 0x000ee2000c1e1900 */
        /* <DEDUP_REMOVED lines=8> */
[----:B--2---:R-:W-:-:S05]  /*0280*/  IMAD.WIDE R20, R17, 0x4, R6 ;  /* 0x0000000411147825 */ /* 0x004fca00078e0206 */
        /* <DEDUP_REMOVED lines=13> */
[----:B---3--:R-:W-:-:S04]  /*0360*/  IMAD.WIDE R10, R21, 0x4, R4 ;  /* 0x00000004150a7825 */ /* 0x008fc800078e0204 */
[----:B--2---:R-:W-:Y:S02]  /*0370*/  IMAD.WIDE R8, R9, 0x4, R6 ;  /* 0x0000000409087825 */ /* 0x004fe400078e0206 */
[----:B------:R-:W2:Y:S04]  /*0380*/  LDG.E R11, desc[UR8][R10.64] ;  /* 0x000000080a0b7981 */ /* 0x000ea8000c1e1900 */
[----:B------:R-:W3:Y:S01]  /*0390*/  LDG.E R9, desc[UR8][R8.64] ;  /* 0x0000000808097981 */ /* 0x000ee2000c1e1900 */
[----:B--2---:R-:W-:-:S04]  /*03a0*/  IMAD.WIDE R14, R11, 0x4, R4 ;  /* 0x000000040b0e7825 */ /* 0x004fc800078e0204 */
[----:B---3--:R-:W-:Y:S02]  /*03b0*/  IMAD.WIDE R12, R9, 0x4, R6 ;  /* 0x00000004090c7825 */ /* 0x008fe400078e0206 */
        /* <DEDUP_REMOVED lines=26> */
[----:B------:R-:W-:-:S04]  /*0560*/  UIADD3 UR5, UPT, UPT, UR5, 0x10, URZ ;  /* 0x0000001005057890 */ /* 0x000fc8000fffe0ff */
[----:B------:R-:W-:Y:S01]  /*0570*/  UISETP.NE.AND UP1, UPT, UR5, URZ, UPT ;  /* 0x000000ff0500728c */ /* 0x000fe2000bf25270 */
[----:B--2---:R-:W-:-:S04]  /*0580*/  IMAD.WIDE R4, R11, 0x4, R4 ;  /* 0x000000040b047825 */ /* 0x004fc800078e0204 */
[----:B---3--:R-:W-:Y:S01]  /*0590*/  IMAD.WIDE R6, R9, 0x4, R6 ;  /* 0x0000000409067825 */ /* 0x008fe200078e0206 */
[----:B------:R1:W5:Y:S04]  /*05a0*/  LDG.E R23, desc[UR8][R4.64] ;  /* 0x0000000804177981 */ /* 0x000368000c1e1900 */
[----:B------:R1:W5:Y:S01]  /*05b0*/  LDG.E R25, desc[UR8][R6.64] ;  /* 0x0000000806197981 */ /* 0x000362000c1e1900 */
[----:B------:R-:W-:Y:S05]  /*05c0*/  BRA.U UP1, `(.L_x_2) ;  /* 0xfffffff901ec7547 */ /* 0x000fea000b83ffff */
.L_x_1:
[----:B------:R-:W-:Y:S05]  /*05d0*/  BRA.U !UP0, `(.L_x_3) ;  /* 0x0000000508207547 */ /* 0x000fea000b800000 */
[----:B------:R-:W-:Y:S02]  /*05e0*/  UISETP.GE.U32.AND UP0, UPT, UR6, 0x8, UPT ;  /* 0x000000080600788c */ /* 0x000fe4000bf06070 */
[----:B------:R-:W-:-:S04]  /*05f0*/  ULOP3.LUT UR5, UR4, 0x7, URZ, 0xc0, !UPT ;  /* 0x0000000704057892 */ /* 0x000fc8000f8ec0ff */
[----:B------:R-:W-:-:S03]  /*0600*/  UISETP.NE.AND UP1, UPT, UR5, URZ, UPT ;  /* 0x000000ff0500728c */ /* 0x000fc6000bf25270 */
[----:B------:R-:W-:Y:S08]  /*0610*/  BRA.U !UP0, `(.L_x_4) ;  /* 0x0000000108887547 */ /* 0x000ff0000b800000 */
        /* <DEDUP_REMOVED lines=30> */
[----:B---3--:R-:W-:-:S05]  /*0800*/  IMAD.WIDE R4, R21, 0x4, R4 ;  /* 0x0000000415047825 */ /* 0x008fca00078e0204 */
[----:B------:R3:W5:Y:S01]  /*0810*/  LDG.E R23, desc[UR8][R4.64] ;  /* 0x0000000804177981 */ /* 0x000762000c1e1900 */
[----:B--2---:R-:W-:-:S05]  /*0820*/  IMAD.WIDE R6, R19, 0x4, R6 ;  /* 0x0000000413067825 */ /* 0x004fca00078e0206 */
[----:B------:R3:W5:Y:S02]  /*0830*/  LDG.E R25, desc[UR8][R6.64] ;  /* 0x0000000806197981 */ /* 0x000764000c1e1900 */
.L_x_4:
[----:B------:R-:W-:Y:S05]  /*0840*/  BRA.U !UP1, `(.L_x_3) ;  /* 0x0000000109847547 */ /* 0x000fea000b800000 */
[----:B------:R-:W-:Y:S02]  /*0850*/  UISETP.GE.U32.AND UP0, UPT, UR5, 0x4, UPT ;  /* 0x000000040500788c */ /* 0x000fe4000bf06070 */
[----:B------:R-:W-:-:S04]  /*0860*/  ULOP3.LUT UR4, UR4, 0x3, URZ, 0xc0, !UPT ;  /* 0x0000000304047892 */ /* 0x000fc8000f8ec0ff */
[----:B------:R-:W-:-:S03]  /*0870*/  UISETP.NE.AND UP1, UPT, UR4, URZ, UPT ;  /* 0x000000ff0400728c */ /* 0x000fc6000bf25270 */
[----:B------:R-:W-:Y:S08]  /*0880*/  BRA.U !UP0, `(.L_x_5) ;  /* 0x0000000108487547 */ /* 0x000ff0000b800000 */
[----:B-1-3--:R-:W1:Y:S08]  /*0890*/  LDC.64 R6, c[0x0][0x380] ;  /* 0x0000e000ff067b82 */ /* 0x00ae700000000a00 */
        /* <DEDUP_REMOVED lines=17> */
.L_x_5:
[----:B------:R-:W-:Y:S05]  /*09b0*/  BRA.U !UP1, `(.L_x_3) ;  /* 0x0000000109287547 */ /* 0x000fea000b800000 */
[----:B-1-34-:R-:W1:Y:S01]  /*09c0*/  LDC.64 R4, c[0x0][0x380] ;  /* 0x0000e000ff047b82 */ /* 0x01ae620000000a00 */
[----:B------:R-:W-:-:S07]  /*09d0*/  UIADD3 UR4, UPT, UPT, -UR4, URZ, URZ ;  /* 0x000000ff04047290 */ /* 0x000fce000fffe1ff */
[----:B------:R-:W2:Y:S05]  /*09e0*/  LDC.64 R8, c[0x0][0x388] ;  /* 0x0000e200ff087b82 */ /* 0x000eaa0000000a00 */
.L_x_6:
[----:B-1---5:R-:W-:-:S04]  /*09f0*/  IMAD.WIDE R6, R25, 0x4, R4 ;  /* 0x0000000419067825 */ /* 0x022fc800078e0204 */
[----:B--2---:R-:W-:Y:S01]  /*0a00*/  IMAD.WIDE R10, R23, 0x4, R8 ;  /* 0x00000004170a7825 */ /* 0x004fe200078e0208 */
[----:B0-----:R0:W5:Y:S04]  /*0a10*/  LDG.E R25, desc[UR8][R6.64] ;  /* 0x0000000806197981 */ /* 0x001168000c1e1900 */
[----:B------:R0:W5:Y:S01]  /*0a20*/  LDG.E R23, desc[UR8][R10.64] ;  /* 0x000000080a177981 */ /* 0x000162000c1e1900 */
[----:B------:R-:W-:-:S04]  /*0a30*/  UIADD3 UR4, UPT, UPT, UR4, 0x1, URZ ;  /* 0x0000000104047890 */ /* 0x000fc8000fffe0ff */
[----:B------:R-:W-:-:S09]  /*0a40*/  UISETP.NE.AND UP0, UPT, UR4, URZ, UPT ;  /* 0x000000ff0400728c */ /* 0x000fd2000bf05270 */
[----:B0-----:R-:W-:Y:S05]  /*0a50*/  BRA.U UP0, `(.L_x_6) ;  /* 0xfffffffd00e47547 */ /* 0x001fea000b83ffff */
.L_x_3:
[----:B-----5:R-:W-:Y:S02]  /*0a60*/  ISETP.EQ.AND P0, PT, R25, -0xf423f, PT ;  /* 0xfff0bdc11900780c */ /* 0x020fe40003f02270 */
[----:B------:R-:W-:-:S13]  /*0a70*/  ISETP.EQ.AND P1, PT, R23, -0xf423f, PT ;  /* 0xfff0bdc11700780c */ /* 0x000fda0003f22270 */
.L_x_0:
[----:B------:R-:W-:Y:S01]  /*0a80*/  CS2R R10, SR_CLOCKLO ;  /* 0x00000000000a7805 */ /* 0x000fe20000015000 */
[----:B-1-34-:R-:W0:Y:S05]  /*0a90*/  @P0 LDC.64 R4, c[0x0][0x380] ;  /* 0x0000e000ff040b82 */ /* 0x01ae2a0000000a00 */
[----:B------:R-:W-:Y:S02]  /*0aa0*/  IADD3 R2, P2, PT, -R2, R10, RZ ;  /* 0x0000000a02027210 */ /* 0x000fe40007f5e1ff */
[----:B------:R-:W-:Y:S02]  /*0ab0*/  @P0 MOV R13, 0xfff0bdc1 ;  /* 0xfff0bdc1000d0802 */ /* 0x000fe40000000f00 */
[----:B------:R-:W-:-:S02]  /*0ac0*/  @P1 MOV R15, 0xfff0bdc1 ;  /* 0xfff0bdc1000f1802 */ /* 0x000fc40000000f00 */
[----:B------:R-:W-:Y:S01]  /*0ad0*/  IADD3.X R3, PT, PT, ~R3, R11, RZ, P2, !PT ;  /* 0x0000000b03037210 */ /* 0x000fe200017fe5ff */
[----:B------:R-:W1:Y:S08]  /*0ae0*/  @P1 LDC.64 R6, c[0x0][0x388] ;  /* 0x0000e200ff061b82 */ /* 0x000e700000000a00 */
[----:B------:R-:W2:Y:S01]  /*0af0*/  LDC.64 R8, c[0x0][0x398] ;  /* 0x0000e600ff087b82 */ /* 0x000ea20000000a00 */
[----:B0-----:R-:W-:Y:S04]  /*0b00*/  @P0 STG.E desc[UR8][R4.64], R13 ;  /* 0x0000000d04000986 */ /* 0x001fe8000c101908 */
[----:B-1----:R-:W-:Y:S04]  /*0b10*/  @P1 STG.E desc[UR8][R6.64], R15 ;  /* 0x0000000f06001986 */ /* 0x002fe8000c101908 */
[----:B--2---:R-:W-:Y:S01]  /*0b20*/  STG.E.64 desc[UR8][R8.64], R2 ;  /* 0x0000000208007986 */ /* 0x004fe2000c101b08 */
[----:B------:R-:W-:Y:S05]  /*0b30*/  EXIT ;  /* 0x000000000000794d */ /* 0x000fea0003800000 */
.L_x_7:
[----:B------:R-:W-:-:S00]  /*0b40*/  BRA `(.L_x_7) ;  /* 0xfffffffc00fc7947 */ /* 0x000fc0000383ffff */
[----:B------:R-:W-:-:S00]  /*0b50*/  NOP ;  /* 0x0000000000007918 */ /* 0x000fc00000000000 */
        /* <DEDUP_REMOVED lines=10> */
.L_x_269:


//--------------------- .text._Z20pointer_chase_B_onlyPiS_iPm --------------------------
	.section	.text._Z20pointer_chase_B_onlyPiS_iPm,"ax",@progbits
	.align	128
        .global         _Z20pointer_chase_B_onlyPiS_iPm
        .type           _Z20pointer_chase_B_onlyPiS_iPm,@function
        .size           _Z20pointer_chase_B_onlyPiS_iPm,(.L_x_270 - _Z20pointer_chase_B_onlyPiS_iPm)
        .other          _Z20pointer_chase_B_onlyPiS_iPm,@"STO_CUDA_ENTRY STV_DEFAULT"
_Z20pointer_chase_B_onlyPiS_iPm:
.text._Z20pointer_chase_B_onlyPiS_iPm:
[----:B------:R-:W-:Y:S01]  /*0000*/  LDC R1, c[0x0][0x37c] ;  /* 0x0000df00ff017b82 */ /* 0x000fe20000000800 */
[----:B------:R-:W0:Y:S07]  /*0010*/  S2R R0, SR_TID.X ;  /* 0x0000000000007919 */ /* 0x000e2e0000002100 */
[----:B------:R-:W0:Y:S02]  /*0020*/  S2UR UR4, SR_CTAID.X ;  /* 0x00000000000479c3 */ /* 0x000e240000002500 */
[----:B0-----:R-:W-:-:S13]  /*0030*/  LOP3.LUT P0, RZ, R0, UR4, RZ, 0xfc, !PT ;  /* 0x0000000400ff7c12 */ /* 0x001fda000f80fcff */
[----:B------:R-:W-:Y:S05]  /*0040*/  @P0 EXIT ;  /* 0x000000000000094d */ /* 0x000fea0003800000 */
[----:B------:R-:W-:Y:S01]  /*0050*/  CS2R R2, SR_CLOCKLO ;  /* 0x0000000000027805 */ /* 0x000fe20000015000 */
[----:B------:R-:W0:Y:S01]  /*0060*/  LDCU UR5, c[0x0][0x390] ;  /* 0x00007200ff0577ac */ /* 0x000e220008000800 */
[----:B------:R-:W-:Y:S01]  /*0070*/  PLOP3.LUT P0, PT, PT, PT, PT, 0x8, 0x80 ;  /* 0x000000000080781c */ /* 0x000fe20003f0e170 */
[----:B------:R-:W1:Y:S01]  /*0080*/  LDCU.64 UR8, c[0x0][0x358] ;  /* 0x00006b00ff0877ac */ /* 0x000e620008000a00 */
[----:B0-----:R-:W-:-:S09]  /*0090*/  UISETP.GE.AND UP0, UPT, UR5, 0x1, UPT ;  /* 0x000000010500788c */ /* 0x001fd2000bf06270 */
[----:B-1----:R-:W-:Y:S05]  /*00a0*/  BRA.U !UP0, `(.L_x_8) ;  /* 0x0000000508647547 */ /* 0x002fea000b800000 */
[----:B------:R-:W-:Y:S01]  /*00b0*/  UISETP.GE.U32.AND UP1, UPT, UR5, 0x10, UPT ;  /* 0x000000100500788c */ /* 0x000fe2000bf26070 */
[----:B------:R-:W-:Y:S01]  /*00c0*/  HFMA2 R19, -RZ, RZ, 0, 0 ;  /* 0x00000000ff137431 */ /* 0x000fe200000001ff */
[----:B------:R-:W-:-:S04]  /*00d0*/  ULOP3.LUT UR6, UR5, 0xf, URZ, 0xc0, !UPT ;  /* 0x0000000f05067892 */ /* 0x000fc8000f8ec0ff */
[----:B------:R-:W-:-:S03]  /*00e0*/  UISETP.NE.AND UP0, UPT, UR6, URZ, UPT ;  /* 0x000000ff0600728c */ /* 0x000fc6000bf05270 */
[----:B------:R-:W-:Y:S08]  /*00f0*/  BRA.U !UP1, `(.L_x_9) ;  /* 0x00000001099c7547 */ /* 0x000ff0000b800000 */
[----:B------:R-:W-:Y:S01]  /*0100*/  ULOP3.LUT UR4, UR5, 0x7ffffff0, URZ, 0xc0, !UPT ;  /* 0x7ffffff005047892 */ /* 0x000fe2000f8ec0ff */
[----:B------:R-:W-:-:S03]  /*0110*/  MOV R19, RZ ;  /* 0x000000ff00137202 */ /* 0x000fc60000000f00 */
[----:B------:R-:W-:-:S12]  /*0120*/  UIADD3 UR4, UPT, UPT, -UR4, URZ, URZ ;  /* 0x000000ff04047290 */ /* 0x000fd8000fffe1ff */
.L_x_10:
[----:B0-----:R-:W0:Y:S02]  /*0130*/  LDC.64 R4, c[0x0][0x388] ;  /* 0x0000e200ff047b82 */ /* 0x001e240000000a00 */
[----:B0----5:R-:W-:-:S06]  /*0140*/  IMAD.WIDE R6, R19, 0x4, R4 ;  /* 0x0000000413067825 */ /* 0x021fcc00078e0204 */
[----:B------:R-:W2:Y:S02]  /*0150*/  LDG.E R7, desc[UR8][R6.64] ;  /* 0x0000000806077981 */ /* 0x000ea4000c1e1900 */
[----:B--2---:R-:W-:-:S06]  /*0160*/  IMAD.WIDE R8, R7, 0x4, R4 ;  /* 0x0000000407087825 */ /* 0x004fcc00078e0204 */
        /* <DEDUP_REMOVED lines=26> */
[----:B------:R-:W2:Y:S01]  /*0310*/  LDG.E R11, desc[UR8][R10.64] ;  /* 0x000000080a0b7981 */ /* 0x000ea2000c1e1900 */
[----:B------:R-:W-:-:S04]  /*0320*/  UIADD3 UR4, UPT, UPT, UR4, 0x10, URZ ;  /* 0x0000001004047890 */ /* 0x000fc8000fffe0ff */
[----:B------:R-:W-:Y:S01]  /*0330*/  UISETP.NE.AND UP1, UPT, UR4, URZ, UPT ;  /* 0x000000ff0400728c */ /* 0x000fe2000bf25270 */
[----:B--2---:R-:W-:-:S05]  /*0340*/  IMAD.WIDE R4, R11, 0x4, R4 ;  /* 0x000000040b047825 */ /* 0x004fca00078e0204 */
[----:B------:R0:W5:Y:S03]  /*0350*/  LDG.E R19, desc[UR8][R4.64] ;  /* 0x0000000804137981 */ /* 0x000166000c1e1900 */
[----:B------:R-:W-:Y:S05]  /*0360*/  BRA.U UP1, `(.L_x_10) ;  /* 0xfffffffd01707547 */ /* 0x000fea000b83ffff */
.L_x_9:
[----:B------:R-:W-:Y:S05]  /*0370*/  BRA.U !UP0, `(.L_x_11) ;  /* 0x0000000108ac7547 */ /* 0x000fea000b800000 */
[----:B------:R-:W-:Y:S02]  /*0380*/  UISETP.GE.U32.AND UP0, UPT, UR6, 0x8, UPT ;  /* 0x000000080600788c */ /* 0x000fe4000bf06070 */
[----:B------:R-:W-:-:S04]  /*0390*/  ULOP3.LUT UR7, UR5, 0x7, URZ, 0xc0, !UPT ;  /* 0x0000000705077892 */ /* 0x000fc8000f8ec0ff */
[----:B------:R-:W-:-:S03]  /*03a0*/  UISETP.NE.AND UP1, UPT, UR7, URZ, UPT ;  /* 0x000000ff0700728c */ /* 0x000fc6000bf25270 */
[----:B------:R-:W-:Y:S08]  /*03b0*/  BRA.U !UP0, `(.L_x_12) ;  /* 0x0000000108447547 */ /* 0x000ff0000b800000 */
        /* <DEDUP_REMOVED lines=15> */
[----:B--2---:R-:W-:-:S05]  /*04b0*/  IMAD.WIDE R4, R7, 0x4, R4 ;  /* 0x0000000407047825 */ /* 0x004fca00078e0204 */
[----:B------:R1:W5:Y:S02]  /*04c0*/  LDG.E R19, desc[UR8][R4.64] ;  /* 0x0000000804137981 */ /* 0x000364000c1e1900 */
.L_x_12:
[----:B------:R-:W-:Y:S05]  /*04d0*/  BRA.U !UP1, `(.L_x_11) ;  /* 0x0000000109547547 */ /* 0x000fea000b800000 */
[----:B------:R-:W-:Y:S02]  /*04e0*/  UISETP.GE.U32.AND UP0, UPT, UR7, 0x4, UPT ;  /* 0x000000040700788c */ /* 0x000fe4000bf06070 */
[----:B------:R-:W-:-:S04]  /*04f0*/  ULOP3.LUT UR4, UR5, 0x3, URZ, 0xc0, !UPT ;  /* 0x0000000305047892 */ /* 0x000fc8000f8ec0ff */
[----:B------:R-:W-:-:S03]  /*0500*/  UISETP.NE.AND UP1, UPT, UR4, URZ, UPT ;  /* 0x000000ff0400728c */ /* 0x000fc6000bf25270 */
[----:B------:R-:W-:Y:S08]  /*0510*/  BRA.U !UP0, `(.L_x_13) ;  /* 0x0000000108247547 */ /* 0x000ff0000b800000 */
[----:B01----:R-:W0:Y:S02]  /*0520*/  LDC.64 R4, c[0x0][0x388] ;  /* 0x0000e200ff047b82 */ /* 0x003e240000000a00 */
[----:B0----5:R-:W-:-:S06]  /*0530*/  IMAD.WIDE R6, R19, 0x4, R4 ;  /* 0x0000000413067825 */ /* 0x021fcc00078e0204 */
[----:B------:R-:W2:Y:S02]  /*0540*/  LDG.E R7, desc[UR8][R6.64] ;  /* 0x0000000806077981 */ /* 0x000ea4000c1e1900 */
[----:B--2---:R-:W-:-:S06]  /*0550*/  IMAD.WIDE R8, R7, 0x4, R4 ;  /* 0x0000000407087825 */ /* 0x004fcc00078e0204 */
[----:B------:R-:W2:Y:S02]  /*0560*/  LDG.E R9, desc[UR8][R8.64] ;  /* 0x0000000808097981 */ /* 0x000ea4000c1e1900 */
[----:B--2---:R-:W-:-:S06]  /*0570*/  IMAD.WIDE R10, R9, 0x4, R4 ;  /* 0x00000004090a7825 */ /* 0x004fcc00078e0204 */
[----:B------:R-:W2:Y:S02]  /*0580*/  LDG.E R11, desc[UR8][R10.64] ;  /* 0x000000080a0b7981 */ /* 0x000ea4000c1e1900 */
[----:B--2---:R-:W-:-:S05]  /*0590*/  IMAD.WIDE R4, R11, 0x4, R4 ;  /* 0x000000040b047825 */ /* 0x004fca00078e0204 */
[----:B------:R2:W5:Y:S02]  /*05a0*/  LDG.E R19, desc[UR8][R4.64] ;  /* 0x0000000804137981 */ /* 0x000564000c1e1900 */
.L_x_13:
[----:B------:R-:W-:Y:S05]  /*05b0*/  BRA.U !UP1, `(.L_x_11) ;  /* 0x00000001091c7547 */ /* 0x000fea000b800000 */
[----:B012---:R-:W0:Y:S01]  /*05c0*/  LDC.64 R4, c[0x0][0x388] ;  /* 0x0000e200ff047b82 */ /* 0x007e220000000a00 */
[----:B------:R-:W-:-:S12]  /*05d0*/  UIADD3 UR4, UPT, UPT, -UR4, URZ, URZ ;  /* 0x000000ff04047290 */ /* 0x000fd8000fffe1ff */
.L_x_14:
[----:B0----5:R-:W-:-:S05]  /*05e0*/  IMAD.WIDE R6, R19, 0x4, R4 ;  /* 0x0000000413067825 */ /* 0x021fca00078e0204 */
[----:B------:R3:W5:Y:S01]  /*05f0*/  LDG.E R19, desc[UR8][R6.64] ;  /* 0x0000000806137981 */ /* 0x000762000c1e1900 */
[----:B------:R-:W-:-:S04]  /*0600*/  UIADD3 UR4, UPT, UPT, UR4, 0x1, URZ ;  /* 0x0000000104047890 */ /* 0x000fc8000fffe0ff */
[----:B------:R-:W-:-:S09]  /*0610*/  UISETP.NE.AND UP0, UPT, UR4, URZ, UPT ;  /* 0x000000ff0400728c */ /* 0x000fd2000bf05270 */
[----:B---3--:R-:W-:Y:S05]  /*0620*/  BRA.U UP0, `(.L_x_14) ;  /* 0xfffffffd00ec7547 */ /* 0x008fea000b83ffff */
.L_x_11:
[----:B-----5:R-:W-:-:S13]  /*0630*/  ISETP.EQ.AND P0, PT, R19, -0xf423f, PT ;  /* 0xfff0bdc11300780c */ /* 0x020fda0003f02270 */
.L_x_8:
[----:B------:R-:W-:Y:S01]  /*0640*/  CS2R R8, SR_CLOCKLO ;  /* 0x0000000000087805 */ /* 0x000fe20000015000 */
[----:B012---:R-:W0:Y:S05]  /*0650*/  @P0 LDC.64 R4, c[0x0][0x388] ;  /* 0x0000e200ff040b82 */ /* 0x007e2a0000000a00 */
[----:B------:R-:W-:Y:S02]  /*0660*/  IADD3 R2, P1, PT, -R2, R8, RZ ;  /* 0x0000000802027210 */ /* 0x000fe40007f3e1ff */
[----:B------:R-:W-:Y:S02]  /*0670*/  @P0 MOV R11, 0xfff0bdc1 ;  /* 0xfff0bdc1000b0802 */ /* 0x000fe40000000f00 */
[----:B------:R-:W-:Y:S01]  /*0680*/  IADD3.X R3, PT, PT, ~R3, R9, RZ, P1, !PT ;  /* 0x0000000903037210 */ /* 0x000fe20000ffe5ff */
[----:B------:R-:W1:Y:S02]  /*0690*/  LDC.64 R6, c[0x0][0x398] ;  /* 0x0000e600ff067b82 */ /* 0x000e640000000a00 */
[----:B0-----:R-:W-:Y:S04]  /*06a0*/  @P0 STG.E desc[UR8][R4.64], R11 ;  /* 0x0000000b04000986 */ /* 0x001fe8000c101908 */
[----:B-1----:R-:W-:Y:S01]  /*06b0*/  STG.E.64 desc[UR8][R6.64], R2 ;  /* 0x0000000206007986 */ /* 0x002fe2000c101b08 */
[----:B------:R-:W-:Y:S05]  /*06c0*/  EXIT ;  /* 0x000000000000794d */ /* 0x000fea0003800000 */
.L_x_15:
        /* <DEDUP_REMOVED lines=11> */
.L_x_270:


//--------------------- .text._Z20pointer_chase_A_onlyPiS_iPm --------------------------
	.section	.text._Z20pointer_chase_A_onlyPiS_iPm,"ax",@progbits
	.align	128
        .global         _Z20pointer_chase_A_onlyPiS_iPm
        .type           _Z20pointer_chase_A_onlyPiS_iPm,@function
        .size           _Z20pointer_chase_A_onlyPiS_iPm,(.L_x_271 - _Z20pointer_chase_A_onlyPiS_iPm)
        .other          _Z20pointer_chase_A_onlyPiS_iPm,@"STO_CUDA_ENTRY STV_DEFAULT"
_Z20pointer_chase_A_onlyPiS_iPm:
.text._Z20pointer_chase_A_onlyPiS_iPm:
        /* <DEDUP_REMOVED lines=19> */
.L_x_18:
        /* <DEDUP_REMOVED lines=36> */
.L_x_17:
        /* <DEDUP_REMOVED lines=22> */
.L_x_20:
        /* <DEDUP_REMOVED lines=14> */
.L_x_21:
[----:B------:R-:W-:Y:S05]  /*05b0*/  BRA.U !UP1, `(.L_x_19) ;  /* 0x00000001091c7547 */ /* 0x000fea000b800000 */
[----:B012---:R-:W0:Y:S01]  /*05c0*/  LDC.64 R4, c[0x0][0x380] ;  /* 0x0000e000ff047b82 */ /* 0x007e220000000a00 */
[----:B------:R-:W-:-:S12]  /*05d0*/  UIADD3 UR4, UPT, UPT, -UR4, URZ, URZ ;  /* 0x000000ff04047290 */ /* 0x000fd8000fffe1ff */
.L_x_22:
[----:B0----5:R-:W-:-:S05]  /*05e0*/  IMAD.WIDE R6, R19, 0x4, R4 ;  /* 0x0000000413067825 */ /* 0x021fca00078e0204 */
[----:B------:R3:W5:Y:S01]  /*05f0*/  LDG.E R19, desc[UR8][R6.64] ;  /* 0x0000000806137981 */ /* 0x000762000c1e1900 */
[----:B------:R-:W-:-:S04]  /*0600*/  UIADD3 UR4, UPT, UPT, UR4, 0x1, URZ ;  /* 0x0000000104047890 */ /* 0x000fc8000fffe0ff */
[----:B------:R-:W-:-:S09]  /*0610*/  UISETP.NE.AND UP0, UPT, UR4, URZ, UPT ;  /* 0x000000ff0400728c */ /* 0x000fd2000bf05270 */
[----:B---3--:R-:W-:Y:S05]  /*0620*/  BRA.U UP0, `(.L_x_22) ;  /* 0xfffffffd00ec7547 */ /* 0x008fea000b83ffff */
.L_x_19:
[----:B-----5:R-:W-:-:S13]  /*0630*/  ISETP.EQ.AND P0, PT, R19, -0xf423f, PT ;  /* 0xfff0bdc11300780c */ /* 0x020fda0003f02270 */
.L_x_16:
        /* <DEDUP_REMOVED lines=9> */
.L_x_23:
        /* <DEDUP_REMOVED lines=11> */
.L_x_271:


//--------------------- .text._Z22access_A_B_interleavedPfS_mPmi --------------------------
	.section	.text._Z22access_A_B_interleavedPfS_mPmi,"ax",@progbits
	.align	128
        .global         _Z22access_A_B_interleavedPfS_mPmi
        .type           _Z22access_A_B_interleavedPfS_mPmi,@function
        .size           _Z22access_A_B_interleavedPfS_mPmi,(.L_x_265 - _Z22access_A_B_interleavedPfS_mPmi)
        .other          _Z22access_A_B_interleavedPfS_mPmi,@"STO_CUDA_ENTRY STV_DEFAULT"
_Z22access_A_B_interleavedPfS_mPmi:
.text._Z22access_A_B_interleavedPfS_mPmi:
[----:B------:R-:W-:Y:S01]  /*0000*/  LDC R1, c[0x0][0x37c] ;  /* 0x0000df00ff017b82 */ /* 0x000fe20000000800 */
[----:B------:R-:W0:Y:S07]  /*0010*/  S2R R3, SR_TID.X ;  /* 0x0000000000037919 */ /* 0x000e2e0000002100 */
[----:B------:R-:W0:Y:S08]  /*0020*/  S2UR UR4, SR_CTAID.X ;  /* 0x00000000000479c3 */ /* 0x000e300000002500 */
[----:B------:R-:W1:Y:S01]  /*0030*/  LDC R2, c[0x0][0x360] ;  /* 0x0000d800ff027b82 */ /* 0x000e620000000800 */
[----:B0-----:R-:W-:Y:S01]  /*0040*/  LOP3.LUT P0, R0, R3, UR4, RZ, 0xfc, !PT ;  /* 0x0000000403007c12 */ /* 0x001fe2000f80fcff */
[----:B-1----:R-:W-:-:S12]  /*0050*/  IMAD R2, R2, UR4, R3 ;  /* 0x0000000402027c24 */ /* 0x002fd8000f8e0203 */
[----:B------:R-:W-:Y:S01]  /*0060*/  @!P0 CS2R R4, SR_CLOCKLO ;  /* 0x0000000000048805 */ /* 0x000fe20000015000 */
[----:B------:R-:W0:Y:S01]  /*0070*/  @!P0 S2R R6, SR_CgaCtaId ;  /* 0x0000000000068919 */ /* 0x000e220000008800 */
[----:B------:R-:W-:Y:S01]  /*0080*/  @!P0 MOV R3, 0x400 ;  /* 0x0000040000038802 */ /* 0x000fe20000000f00 */
[----:B------:R-:W1:Y:S01]  /*0090*/  LDCU UR4, c[0x0][0x3a0] ;  /* 0x00007400ff0477ac */ /* 0x000e620008000800 */
[----:B------:R-:W2:Y:S01]  /*00a0*/  LDCU.64 UR8, c[0x0][0x358] ;  /* 0x00006b00ff0877ac */ /* 0x000ea20008000a00 */
[----:B-1----:R-:W-:Y:S01]  /*00b0*/  UISETP.GE.AND UP0, UPT, UR4, 0x1, UPT ;  /* 0x000000010400788c */ /* 0x002fe2000bf06270 */
[----:B0-----:R-:W-:-:S05]  /*00c0*/  @!P0 LEA R3, R6, R3, 0x18 ;  /* 0x0000000306038211 */ /* 0x001fca00078ec0ff */
[----:B------:R0:W-:Y:S01]  /*00d0*/  @!P0 STS.64 [R3], R4 ;  /* 0x0000000403008388 */ /* 0x0001e20000000a00 */
[----:B------:R-:W-:Y:S01]  /*00e0*/  BAR.SYNC.DEFER_BLOCKING 0x0 ;  /* 0x0000000000007b1d */ /* 0x000fe20000010000 */
[----:B------:R-:W-:-:S05]  /*00f0*/  PLOP3.LUT P0, PT, PT, PT, PT, 0x8, 0x80 ;  /* 0x000000000080781c */ /* 0x000fca0003f0e170 */
[----:B--2---:R-:W-:Y:S08]  /*0100*/  BRA.U !UP0, `(.L_x_24) ;  /* 0x0000001108b47547 */ /* 0x004ff0000b800000 */
[----:B0-----:R-:W-:Y:S01]  /*0110*/  IMAD.SHL.U32 R3, R2, 0x20, RZ ;  /* 0x0000002002037824 */ /* 0x001fe200078e00ff */
[----:B------:R-:W-:Y:S01]  /*0120*/  UMOV UR4, URZ ;  /* 0x000000ff00047c82 */ /* 0x000fe20008000000 */
[----:B------:R-:W-:Y:S02]  /*0130*/  IMAD.MOV.U32 R31, RZ, RZ, RZ ;  /* 0x000000ffff1f7224 */ /* 0x000fe400078e00ff */
[C---:B------:R-:W-:Y:S01]  /*0140*/  VIADD R4, R3.reuse, 0x1 ;  /* 0x0000000103047836 */ /* 0x040fe20000000000 */
[C---:B------:R-:W-:Y:S01]  /*0150*/  IADD3 R5, PT, PT, R3.reuse, 0x2, RZ ;  /* 0x0000000203057810 */ /* 0x040fe20007ffe0ff */
[C---:B------:R-:W-:Y:S02]  /*0160*/  VIADD R6, R3.reuse, 0x3 ;  /* 0x0000000303067836 */ /* 0x040fe40000000000 */
[C---:B------:R-:W-:Y:S02]  /*0170*/  VIADD R7, R3.reuse, 0x4 ;  /* 0x0000000403077836 */ /* 0x040fe40000000000 */
[----:B------:R-:W-:-:S07]  /*0180*/  VIADD R8, R3, 0x5 ;  /* 0x0000000503087836 */ /* 0x000fce0000000000 */
.L_x_50:
[----:B------:R-:W0:Y:S01]  /*0190*/  LDCU UR5, c[0x0][0x3a0] ;  /* 0x00007400ff0577ac */ /* 0x000e220008000800 */
[C---:B------:R-:W-:Y:S01]  /*01a0*/  IADD3 R9, PT, PT, R3.reuse, 0x6, RZ ;  /* 0x0000000603097810 */ /* 0x040fe20007ffe0ff */
[----:B------:R-:W-:Y:S01]  /*01b0*/  VIADD R10, R3, 0x7 ;  /* 0x00000007030a7836 */ /* 0x000fe20000000000 */
[----:B------:R-:W-:Y:S01]  /*01c0*/  MOV R13, R7 ;  /* 0x00000007000d7202 */ /* 0x000fe20000000f00 */
[----:B------:R-:W-:Y:S01]  /*01d0*/  UIADD3 UR4, UPT, UPT, UR4, 0x1, URZ ;  /* 0x0000000104047890 */ /* 0x000fe2000fffe0ff */
[----:B------:R-:W-:Y:S01]  /*01e0*/  IMAD.MOV.U32 R11, RZ, RZ, R3 ;  /* 0x000000ffff0b7224 */ /* 0x000fe200078e0003 */
[----:B------:R-:W1:Y:S01]  /*01f0*/  LDCU UR10, c[0x0][0x394] ;  /* 0x00007280ff0a77ac */ /* 0x000e620008000800 */
[----:B------:R-:W-:Y:S02]  /*0200*/  IMAD.MOV.U32 R12, RZ, RZ, R8 ;  /* 0x000000ffff0c7224 */ /* 0x000fe400078e0008 */
[----:B------:R-:W-:Y:S01]  /*0210*/  IMAD.MOV.U32 R14, RZ, RZ, R6 ;  /* 0x000000ffff0e7224 */ /* 0x000fe200078e0006 */
[----:B------:R-:W2:Y:S01]  /*0220*/  LDCU UR11, c[0x0][0x390] ;  /* 0x00007200ff0b77ac */ /* 0x000ea20008000800 */
[----:B------:R-:W-:-:S02]  /*0230*/  IMAD.MOV.U32 R15, RZ, RZ, R5 ;  /* 0x000000ffff0f7224 */ /* 0x000fc400078e0005 */
[----:B------:R-:W-:Y:S01]  /*0240*/  IMAD.MOV.U32 R16, RZ, RZ, R4 ;  /* 0x000000ffff107224 */ /* 0x000fe200078e0004 */
[----:B------:R-:W3:Y:S01]  /*0250*/  LDCU.64 UR12, c[0x0][0x380] ;  /* 0x00007000ff0c77ac */ /* 0x000ee20008000a00 */
[----:B0-----:R-:W-:Y:S01]  /*0260*/  UISETP.NE.AND UP1, UPT, UR4, UR5, UPT ;  /* 0x000000050400728c */ /* 0x001fe2000bf25270 */
[----:B------:R-:W0:Y:S02]  /*0270*/  LDCU.64 UR14, c[0x0][0x388] ;  /* 0x00007100ff0e77ac */ /* 0x000e240008000a00 */
[----:B------:R-:W-:-:S08]  /*0280*/  UMOV UR5, URZ ;  /* 0x000000ff00057c82 */ /* 0x000fd00008000000 */
.L_x_49:
[----:B------:R-:W-:Y:S01]  /*0290*/  SHF.R.S32.HI R29, RZ, 0x1f, R11 ;  /* 0x0000001fff1d7819 */ /* 0x000fe2000001140b */
[----:B------:R-:W4:Y:S01]  /*02a0*/  LDCU.64 UR6, c[0x0][0x390] ;  /* 0x00007200ff0677ac */ /* 0x000f220008000a00 */
[----:B------:R-:W-:Y:S01]  /*02b0*/  BSSY.RECONVERGENT B0, `(.L_x_25) ;  /* 0x0000021000007945 */ /* 0x000fe20003800200 */
[----:B------:R-:W-:Y:S02]  /*02c0*/  SHF.R.S32.HI R30, RZ, 0x1f, R16 ;  /* 0x0000001fff1e7819 */ /* 0x000fe40000011410 */
[----:B-1----:R-:W-:Y:S02]  /*02d0*/  LOP3.LUT R17, R29, UR10, RZ, 0xfc, !PT ;  /* 0x0000000a1d117c12 */ /* 0x002fe4000f8efcff */
[----:B------:R-:W-:Y:S02]  /*02e0*/  SHF.R.S32.HI R22, RZ, 0x1f, R14 ;  /* 0x0000001fff167819 */ /* 0x000fe4000001140e */
[----:B------:R-:W-:Y:S02]  /*02f0*/  ISETP.NE.U32.AND P0, PT, R17, RZ, PT ;  /* 0x000000ff1100720c */ /* 0x000fe40003f05070 */
[----:B------:R-:W-:-:S02]  /*0300*/  SHF.R.S32.HI R17, RZ, 0x1f, R15 ;  /* 0x0000001fff117819 */ /* 0x000fc4000001140f */
[----:B------:R-:W-:Y:S02]  /*0310*/  SHF.R.S32.HI R23, RZ, 0x1f, R13 ;  /* 0x0000001fff177819 */ /* 0x000fe4000001140d */
[----:B------:R-:W-:Y:S02]  /*0320*/  SHF.R.S32.HI R24, RZ, 0x1f, R12 ;  /* 0x0000001fff187819 */ /* 0x000fe4000001140c */
[----:B------:R-:W-:Y:S02]  /*0330*/  SHF.R.S32.HI R25, RZ, 0x1f, R9 ;  /* 0x0000001fff197819 */ /* 0x000fe40000011409 */
[----:B------:R-:W-:-:S03]  /*0340*/  SHF.R.S32.HI R26, RZ, 0x1f, R10 ;  /* 0x0000001fff1a7819 */ /* 0x000fc6000001140a */
[----:B----4-:R-:W-:Y:S05]  /*0350*/  @P0 BRA `(.L_x_26) ;  /* 0x00000000004c0947 */ /* 0x010fea0003800000 */
[----:B--2---:R-:W1:Y:S01]  /*0360*/  I2F.U32.RP R20, UR11 ;  /* 0x0000000b00147d06 */ /* 0x004e620008209000 */
[----:B------:R-:W-:-:S07]  /*0370*/  ISETP.NE.U32.AND P1, PT, RZ, UR11, PT ;  /* 0x0000000bff007c0c */ /* 0x000fce000bf25070 */
[----:B-1----:R-:W1:Y:S02]  /*0380*/  MUFU.RCP R20, R20 ;  /* 0x0000001400147308 */ /* 0x002e640000001000 */
[----:B-1----:R-:W-:-:S06]  /*0390*/  IADD3 R18, PT, PT, R20, 0xffffffe, RZ ;  /* 0x0ffffffe14127810 */ /* 0x002fcc0007ffe0ff */
[----:B------:R1:W2:Y:S02]  /*03a0*/  F2I.FTZ.U32.TRUNC.NTZ R19, R18 ;  /* 0x0000001200137305 */ /* 0x0002a4000021f000 */
[----:B-1----:R-:W-:Y:S02]  /*03b0*/  IMAD.MOV.U32 R18, RZ, RZ, RZ ;  /* 0x000000ffff127224 */ /* 0x002fe400078e00ff */
[----:B--2---:R-:W-:-:S04]  /*03c0*/  IMAD.MOV R21, RZ, RZ, -R19 ;  /* 0x000000ffff157224 */ /* 0x004fc800078e0a13 */
[----:B------:R-:W-:-:S04]  /*03d0*/  IMAD R21, R21, UR11, RZ ;  /* 0x0000000b15157c24 */ /* 0x000fc8000f8e02ff */
[----:B------:R-:W-:-:S04]  /*03e0*/  IMAD.HI.U32 R28, R19, R21, R18 ;  /* 0x00000015131c7227 */ /* 0x000fc800078e0012 */
[----:B------:R-:W-:Y:S02]  /*03f0*/  IMAD.MOV.U32 R21, RZ, RZ, RZ ;  /* 0x000000ffff157224 */ /* 0x000fe400078e00ff */
[----:B------:R-:W-:-:S04]  /*0400*/  IMAD.HI.U32 R28, R28, R11, RZ ;  /* 0x0000000b1c1c7227 */ /* 0x000fc800078e00ff */
[----:B------:R-:W-:-:S04]  /*0410*/  IMAD.MOV R28, RZ, RZ, -R28 ;  /* 0x000000ffff1c7224 */ /* 0x000fc800078e0a1c */
[----:B------:R-:W-:-:S05]  /*0420*/  IMAD R20, R28, UR11, R11 ;  /* 0x0000000b1c147c24 */ /* 0x000fca000f8e020b */
[----:B------:R-:W-:-:S13]  /*0430*/  ISETP.GE.U32.AND P0, PT, R20, UR11, PT ;  /* 0x0000000b14007c0c */ /* 0x000fda000bf06070 */
[----:B------:R-:W-:-:S04]  /*0440*/  @P0 IADD3 R20, PT, PT, R20, -UR11, RZ ;  /* 0x8000000b14140c10 */ /* 0x000fc8000fffe0ff */
[----:B------:R-:W-:-:S13]  /*0450*/  ISETP.GE.U32.AND P0, PT, R20, UR11, PT ;  /* 0x0000000b14007c0c */ /* 0x000fda000bf06070 */
[----:B------:R-:W-:Y:S01]  /*0460*/  @P0 VIADD R20, R20, -UR11 ;  /* 0x8000000b14140c36 */ /* 0x000fe20008000000 */
[----:B------:R-:W-:Y:S01]  /*0470*/  @!P1 LOP3.LUT R20, RZ, UR11, RZ, 0x33, !PT ;  /* 0x0000000bff149c12 */ /* 0x000fe2000f8e33ff */
[----:B------:R-:W-:Y:S06]  /*0480*/  BRA `(.L_x_27) ;  /* 0x00000000000c7947 */ /* 0x000fec0003800000 */
.L_x_26:
[----:B------:R-:W-:Y:S01]  /*0490*/  IMAD.MOV.U32 R27, RZ, RZ, R11 ;  /* 0x000000ffff1b7224 */ /* 0x000fe200078e000b */
[----:B------:R-:W-:-:S07]  /*04a0*/  MOV R28, 0x4c0 ;  /* 0x000004c0001c7802 */ /* 0x000fce0000000f00 */
[----:B0-23--:R-:W-:Y:S05]  /*04b0*/  CALL.REL.NOINC `($__internal_0_$__cuda_sm20_rem_u64) ;  /* 0x0000001000187944 */ /* 0x00dfea0003c00000 */
.L_x_27:
[----:B0--3--:R-:W-:Y:S05]  /*04c0*/  BSYNC.RECONVERGENT B0 ;  /* 0x0000000000007941 */ /* 0x009fea0003800200 */
.L_x_25:
[----:B------:R-:W-:-:S04]  /*04d0*/  LEA R18, P0, R20, UR12, 0x2 ;  /* 0x0000000c14127c11 */ /* 0x000fc8000f8010ff */
[----:B------:R-:W-:-:S05]  /*04e0*/  LEA.HI.X R19, R20, UR13, R21, 0x2, P0 ;  /* 0x0000000d14137c11 */ /* 0x000fca00080f1415 */
[----:B------:R-:W2:Y:S01]  /*04f0*/  LDG.E R18, desc[UR8][R18.64] ;  /* 0x0000000812127981 */ /* 0x000ea2000c1e1900 */
[----:B------:R-:W-:Y:S01]  /*0500*/  LOP3.LUT R20, R30, UR10, RZ, 0xfc, !PT ;  /* 0x0000000a1e147c12 */ /* 0x000fe2000f8efcff */
[----:B------:R-:W-:Y:S03]  /*0510*/  BSSY.RECONVERGENT B0, `(.L_x_28) ;  /* 0x000001b000007945 */ /* 0x000fe60003800200 */
[----:B------:R-:W-:Y:S01]  /*0520*/  ISETP.NE.U32.AND P0, PT, R20, RZ, PT ;  /* 0x000000ff1400720c */ /* 0x000fe20003f05070 */
[----:B--2---:R-:W-:-:S12]  /*0530*/  FADD R31, R18, R31 ;  /* 0x0000001f121f7221 */ /* 0x004fd80000000000 */
[----:B------:R-:W-:Y:S05]  /*0540*/  @P0 BRA `(.L_x_29) ;  /* 0x00000000004c0947 */ /* 0x000fea0003800000 */
[----:B------:R-:W0:Y:S01]  /*0550*/  I2F.U32.RP R21, UR11 ;  /* 0x0000000b00157d06 */ /* 0x000e220008209000 */
[----:B------:R-:W-:Y:S01]  /*0560*/  IMAD.MOV.U32 R18, RZ, RZ, RZ ;  /* 0x000000ffff127224 */ /* 0x000fe200078e00ff */
[----:B------:R-:W-:-:S06]  /*0570*/  ISETP.NE.U32.AND P1, PT, RZ, UR11, PT ;  /* 0x0000000bff007c0c */ /* 0x000fcc000bf25070 */
[----:B0-----:R-:W0:Y:S02]  /*0580*/  MUFU.RCP R21, R21 ;  /* 0x0000001500157308 */ /* 0x001e240000001000 */
[----:B0-----:R-:W-:Y:S01]  /*0590*/  IADD3 R27, PT, PT, R21, 0xffffffe, RZ ;  /* 0x0ffffffe151b7810 */ /* 0x001fe20007ffe0ff */
[----:B------:R-:W-:-:S05]  /*05a0*/  IMAD.MOV.U32 R21, RZ, RZ, RZ ;  /* 0x000000ffff157224 */ /* 0x000fca00078e00ff */
[----:B------:R-:W0:Y:S02]  /*05b0*/  F2I.FTZ.U32.TRUNC.NTZ R19, R27 ;  /* 0x0000001b00137305 */ /* 0x000e24000021f000 */
[----:B0-----:R-:W-:-:S04]  /*05c0*/  IMAD.MOV R29, RZ, RZ, -R19 ;  /* 0x000000ffff1d7224 */ /* 0x001fc800078e0a13 */
[----:B------:R-:W-:-:S04]  /*05d0*/  IMAD R29, R29, UR11, RZ ;  /* 0x0000000b1d1d7c24 */ /* 0x000fc8000f8e02ff */
[----:B------:R-:W-:-:S06]  /*05e0*/  IMAD.HI.U32 R29, R19, R29, R18 ;  /* 0x0000001d131d7227 */ /* 0x000fcc00078e0012 */
        /* <DEDUP_REMOVED lines=9> */
.L_x_29:
[----:B------:R-:W-:Y:S01]  /*0680*/  IMAD.MOV.U32 R29, RZ, RZ, R30 ;  /* 0x000000ffff1d7224 */ /* 0x000fe200078e001e */
[----:B------:R-:W-:Y:S02]  /*0690*/  MOV R27, R16 ;  /* 0x00000010001b7202 */ /* 0x000fe40000000f00 */
[----:B------:R-:W-:-:S07]  /*06a0*/  MOV R28, 0x6c0 ;  /* 0x000006c0001c7802 */ /* 0x000fce0000000f00 */
[----:B------:R-:W-:Y:S05]  /*06b0*/  CALL.REL.NOINC `($__internal_0_$__cuda_sm20_rem_u64) ;  /* 0x0000000c00987944 */ /* 0x000fea0003c00000 */
.L_x_30:
[----:B------:R-:W-:Y:S05]  /*06c0*/  BSYNC.RECONVERGENT B0 ;  /* 0x0000000000007941 */ /* 0x000fea0003800200 */
.L_x_28:
        /* <DEDUP_REMOVED lines=9> */
[----:B------:R-:W-:-:S07]  /*0760*/  ISETP.NE.U32.AND P1, PT, RZ, UR11, PT ;  /* 0x0000000bff007c0c */ /* 0x000fce000bf25070 */
[----:B0-----:R-:W0:Y:S02]  /*0770*/  MUFU.RCP R21, R21 ;  /* 0x0000001500157308 */ /* 0x001e240000001000 */
[----:B0-----:R-:W-:Y:S02]  /*0780*/  VIADD R18, R21, 0xffffffe ;  /* 0x0ffffffe15127836 */ /* 0x001fe40000000000 */
[----:B------:R-:W-:-:S04]  /*0790*/  IMAD.MOV.U32 R21, RZ, RZ, RZ ;  /* 0x000000ffff157224 */ /* 0x000fc800078e00ff */
[----:B------:R0:W1:Y:S02]  /*07a0*/  F2I.FTZ.U32.TRUNC.NTZ R19, R18 ;  /* 0x0000001200137305 */ /* 0x000064000021f000 */
[----:B0-----:R-:W-:Y:S02]  /*07b0*/  IMAD.MOV.U32 R18, RZ, RZ, RZ ;  /* 0x000000ffff127224 */ /* 0x001fe400078e00ff */
[----:B-1----:R-:W-:-:S04]  /*07c0*/  IMAD.MOV R17, RZ, RZ, -R19 ;  /* 0x000000ffff117224 */ /* 0x002fc800078e0a13 */
[----:B------:R-:W-:-:S04]  /*07d0*/  IMAD R17, R17, UR11, RZ ;  /* 0x0000000b11117c24 */ /* 0x000fc8000f8e02ff */
[----:B------:R-:W-:-:S06]  /*07e0*/  IMAD.HI.U32 R20, R19, R17, R18 ;  /* 0x0000001113147227 */ /* 0x000fcc00078e0012 */
[----:B------:R-:W-:-:S05]  /*07f0*/  IMAD.HI.U32 R17, R20, R15, RZ ;  /* 0x0000000f14117227 */ /* 0x000fca00078e00ff */
[----:B------:R-:W-:-:S05]  /*0800*/  IADD3 R20, PT, PT, -R17, RZ, RZ ;  /* 0x000000ff11147210 */ /* 0x000fca0007ffe1ff */
[----:B------:R-:W-:-:S05]  /*0810*/  IMAD R20, R20, UR11, R15 ;  /* 0x0000000b14147c24 */ /* 0x000fca000f8e020f */
[----:B------:R-:W-:-:S13]  /*0820*/  ISETP.GE.U32.AND P0, PT, R20, UR11, PT ;  /* 0x0000000b14007c0c */ /* 0x000fda000bf06070 */
[----:B------:R-:W-:-:S05]  /*0830*/  @P0 VIADD R20, R20, -UR11 ;  /* 0x8000000b14140c36 */ /* 0x000fca0008000000 */
[----:B------:R-:W-:-:S13]  /*0840*/  ISETP.GE.U32.AND P0, PT, R20, UR11, PT ;  /* 0x0000000b14007c0c */ /* 0x000fda000bf06070 */
[----:B------:R-:W-:Y:S01]  /*0850*/  @P0 VIADD R20, R20, -UR11 ;  /* 0x8000000b14140c36 */ /* 0x000fe20008000000 */
[----:B------:R-:W-:Y:S01]  /*0860*/  @!P1 LOP3.LUT R20, RZ, UR11, RZ, 0x33, !PT ;  /* 0x0000000bff149c12 */ /* 0x000fe2000f8e33ff */
[----:B------:R-:W-:Y:S06]  /*0870*/  BRA `(.L_x_33) ;  /* 0x0000000000107947 */ /* 0x000fec0003800000 */
.L_x_32:
[----:B------:R-:W-:Y:S01]  /*0880*/  MOV R29, R17 ;  /* 0x00000011001d7202 */ /* 0x000fe20000000f00 */
[----:B------:R-:W-:Y:S01]  /*0890*/  IMAD.MOV.U32 R27, RZ, RZ, R15 ;  /* 0x000000ffff1b7224 */ /* 0x000fe200078e000f */
[----:B------:R-:W-:-:S07]  /*08a0*/  MOV R28, 0x8c0 ;  /* 0x000008c0001c7802 */ /* 0x000fce0000000f00 */
[----:B------:R-:W-:Y:S05]  /*08b0*/  CALL.REL.NOINC `($__internal_0_$__cuda_sm20_rem_u64) ;  /* 0x0000000c00187944 */ /* 0x000fea0003c00000 */
.L_x_33:
[----:B------:R-:W-:Y:S05]  /*08c0*/  BSYNC.RECONVERGENT B0 ;  /* 0x0000000000007941 */ /* 0x000fea0003800200 */
.L_x_31:
        /* <DEDUP_REMOVED lines=11> */
[----:B0-----:R-:W-:Y:S01]  /*0980*/  VIADD R18, R21, 0xffffffe ;  /* 0x0ffffffe15127836 */ /* 0x001fe20000000000 */
[----:B------:R-:W-:-:S05]  /*0990*/  MOV R21, RZ ;  /* 0x000000ff00157202 */ /* 0x000fca0000000f00 */
[----:B------:R0:W1:Y:S02]  /*09a0*/  F2I.FTZ.U32.TRUNC.NTZ R19, R18 ;  /* 0x0000001200137305 */ /* 0x000064000021f000 */
[----:B0-----:R-:W-:Y:S02]  /*09b0*/  HFMA2 R18, -RZ, RZ, 0, 0 ;  /* 0x00000000ff127431 */ /* 0x001fe400000001ff */
[----:B-1----:R-:W-:-:S04]  /*09c0*/  IMAD.MOV R17, RZ, RZ, -R19 ;  /* 0x000000ffff117224 */ /* 0x002fc800078e0a13 */
[----:B------:R-:W-:-:S04]  /*09d0*/  IMAD R17, R17, UR11, RZ ;  /* 0x0000000b11117c24 */ /* 0x000fc8000f8e02ff */
[----:B------:R-:W-:-:S06]  /*09e0*/  IMAD.HI.U32 R17, R19, R17, R18 ;  /* 0x0000001113117227 */ /* 0x000fcc00078e0012 */
[----:B------:R-:W-:-:S04]  /*09f0*/  IMAD.HI.U32 R17, R17, R14, RZ ;  /* 0x0000000e11117227 */ /* 0x000fc800078e00ff */
[----:B------:R-:W-:-:S04]  /*0a00*/  IMAD.MOV R17, RZ, RZ, -R17 ;  /* 0x000000ffff117224 */ /* 0x000fc800078e0a11 */
[----:B------:R-:W-:-:S05]  /*0a10*/  IMAD R20, R17, UR11, R14 ;  /* 0x0000000b11147c24 */ /* 0x000fca000f8e020e */
[----:B------:R-:W-:-:S13]  /*0a20*/  ISETP.GE.U32.AND P0, PT, R20, UR11, PT ;  /* 0x0000000b14007c0c */ /* 0x000fda000bf06070 */
[----:B------:R-:W-:-:S05]  /*0a30*/  @P0 VIADD R20, R20, -UR11 ;  /* 0x8000000b14140c36 */ /* 0x000fca0008000000 */
[----:B------:R-:W-:-:S13]  /*0a40*/  ISETP.GE.U32.AND P0, PT, R20, UR11, PT ;  /* 0x0000000b14007c0c */ /* 0x000fda000bf06070 */
[----:B------:R-:W-:Y:S01]  /*0a50*/  @P0 VIADD R20, R20, -UR11 ;  /* 0x8000000b14140c36 */ /* 0x000fe20008000000 */
[----:B------:R-:W-:Y:S01]  /*0a60*/  @!P1 LOP3.LUT R20, RZ, UR11, RZ, 0x33, !PT ;  /* 0x0000000bff149c12 */ /* 0x000fe2000f8e33ff */
[----:B------:R-:W-:Y:S06]  /*0a70*/  BRA `(.L_x_36) ;  /* 0x0000000000107947 */ /* 0x000fec0003800000 */
.L_x_35:
[----:B------:R-:W-:Y:S01]  /*0a80*/  IMAD.MOV.U32 R29, RZ, RZ, R22 ;  /* 0x000000ffff1d7224 */ /* 0x000fe200078e0016 */
[----:B------:R-:W-:Y:S01]  /*0a90*/  MOV R28, 0xac0 ;  /* 0x00000ac0001c7802 */ /* 0x000fe20000000f00 */
[----:B------:R-:W-:-:S07]  /*0aa0*/  IMAD.MOV.U32 R27, RZ, RZ, R14 ;  /* 0x000000ffff1b7224 */ /* 0x000fce00078e000e */
[----:B------:R-:W-:Y:S05]  /*0ab0*/  CALL.REL.NOINC `($__internal_0_$__cuda_sm20_rem_u64) ;  /* 0x0000000800987944 */ /* 0x000fea0003c00000 */
.L_x_36:
[----:B------:R-:W-:Y:S05]  /*0ac0*/  BSYNC.RECONVERGENT B0 ;  /* 0x0000000000007941 */ /* 0x000fea0003800200 */
.L_x_34:
        /* <DEDUP_REMOVED lines=14> */
[----:B0-----:R-:W-:Y:S01]  /*0bb0*/  IMAD.MOV.U32 R18, RZ, RZ, RZ ;  /* 0x000000ffff127224 */ /* 0x001fe200078e00ff */
[----:B-1----:R-:W-:-:S05]  /*0bc0*/  IADD3 R17, PT, PT, RZ, -R19, RZ ;  /* 0x80000013ff117210 */ /* 0x002fca0007ffe0ff */
        /* <DEDUP_REMOVED lines=11> */
.L_x_38:
[----:B------:R-:W-:Y:S01]  /*0c80*/  MOV R29, R23 ;  /* 0x00000017001d7202 */ /* 0x000fe20000000f00 */
[----:B------:R-:W-:Y:S01]  /*0c90*/  IMAD.MOV.U32 R27, RZ, RZ, R13 ;  /* 0x000000ffff1b7224 */ /* 0x000fe200078e000d */
[----:B------:R-:W-:-:S07]  /*0ca0*/  MOV R28, 0xcc0 ;  /* 0x00000cc0001c7802 */ /* 0x000fce0000000f00 */
[----:B------:R-:W-:Y:S05]  /*0cb0*/  CALL.REL.NOINC `($__internal_0_$__cuda_sm20_rem_u64) ;  /* 0x0000000800187944 */ /* 0x000fea0003c00000 */
.L_x_39:
[----:B------:R-:W-:Y:S05]  /*0cc0*/  BSYNC.RECONVERGENT B0 ;  /* 0x0000000000007941 */ /* 0x000fea0003800200 */
.L_x_37:
        /* <DEDUP_REMOVED lines=27> */
.L_x_41:
[----:B------:R-:W-:Y:S01]  /*0e80*/  MOV R29, R24 ;  /* 0x00000018001d7202 */ /* 0x000fe20000000f00 */
[----:B------:R-:W-:Y:S01]  /*0e90*/  IMAD.MOV.U32 R27, RZ, RZ, R12 ;  /* 0x000000ffff1b7224 */ /* 0x000fe200078e000c */
[----:B------:R-:W-:-:S07]  /*0ea0*/  MOV R28, 0xec0 ;  /* 0x00000ec0001c7802 */ /* 0x000fce0000000f00 */
[----:B------:R-:W-:Y:S05]  /*0eb0*/  CALL.REL.NOINC `($__internal_0_$__cuda_sm20_rem_u64) ;  /* 0x0000000400987944 */ /* 0x000fea0003c00000 */
.L_x_42:
[----:B------:R-:W-:Y:S05]  /*0ec0*/  BSYNC.RECONVERGENT B0 ;  /* 0x0000000000007941 */ /* 0x000fea0003800200 */
.L_x_40:
        /* <DEDUP_REMOVED lines=27> */
.L_x_44:
[----:B------:R-:W-:Y:S01]  /*1080*/  MOV R29, R25 ;  /* 0x00000019001d7202 */ /* 0x000fe20000000f00 */
[----:B------:R-:W-:Y:S01]  /*1090*/  IMAD.MOV.U32 R27, RZ, RZ, R9 ;  /* 0x000000ffff1b7224 */ /* 0x000fe200078e0009 */
[----:B------:R-:W-:-:S07]  /*10a0*/  MOV R28, 0x10c0 ;  /* 0x000010c0001c7802 */ /* 0x000fce0000000f00 */
[----:B------:R-:W-:Y:S05]  /*10b0*/  CALL.REL.NOINC `($__internal_0_$__cuda_sm20_rem_u64) ;  /* 0x0000000400187944 */ /* 0x000fea0003c00000 */
.L_x_45:
[----:B------:R-:W-:Y:S05]  /*10c0*/  BSYNC.RECONVERGENT B0 ;  /* 0x0000000000007941 */ /* 0x000fea0003800200 */
.L_x_43:
        /* <DEDUP_REMOVED lines=27> */
.L_x_47:
[----:B------:R-:W-:Y:S01]  /*1280*/  MOV R29, R26 ;  /* 0x0000001a001d7202 */ /* 0x000fe20000000f00 */
[----:B------:R-:W-:Y:S01]  /*1290*/  IMAD.MOV.U32 R27, RZ, RZ, R10 ;  /* 0x000000ffff1b7224 */ /* 0x000fe200078e000a */
[----:B------:R-:W-:-:S07]  /*12a0*/  MOV R28, 0x12c0 ;  /* 0x000012c0001c7802 */ /* 0x000fce0000000f00 */
[----:B------:R-:W-:Y:S05]  /*12b0*/  CALL.REL.NOINC `($__internal_0_$__cuda_sm20_rem_u64) ;  /* 0x0000000000987944 */ /* 0x000fea0003c00000 */
.L_x_48:
[----:B------:R-:W-:Y:S05]  /*12c0*/  BSYNC.RECONVERGENT B0 ;  /* 0x0000000000007941 */ /* 0x000fea0003800200 */
.L_x_46:
[----:B------:R-:W-:-:S04]  /*12d0*/  LEA R18, P0, R20, UR14, 0x2 ;  /* 0x0000000e14127c11 */ /* 0x000fc8000f8010ff */
[----:B------:R-:W-:-:S05]  /*12e0*/  LEA.HI.X R19, R20, UR15, R21, 0x2, P0 ;  /* 0x0000000f14137c11 */ /* 0x000fca00080f1415 */
[----:B------:R-:W2:Y:S01]  /*12f0*/  LDG.E R18, desc[UR8][R18.64] ;  /* 0x0000000812127981 */ /* 0x000ea2000c1e1900 */
[----:B------:R-:W-:Y:S01]  /*1300*/  UIADD3 UR5, UPT, UPT, UR5, 0x8, URZ ;  /* 0x0000000805057890 */ /* 0x000fe2000fffe0ff */
[----:B------:R-:W-:Y:S01]  /*1310*/  VIADD R16, R16, 0x8 ;  /* 0x0000000810107836 */ /* 0x000fe20000000000 */
[----:B------:R-:W-:Y:S01]  /*1320*/  IADD3 R15, PT, PT, R15, 0x8, RZ ;  /* 0x000000080f0f7810 */ /* 0x000fe20007ffe0ff */
[----:B------:R-:W-:Y:S01]  /*1330*/  VIADD R14, R14, 0x8 ;  /* 0x000000080e0e7836 */ /* 0x000fe20000000000 */
[----:B------:R-:W-:Y:S01]  /*1340*/  UISETP.NE.AND UP0, UPT, UR5, 0x100, UPT ;  /* 0x000001000500788c */ /* 0x000fe2000bf05270 */
[----:B------:R-:W-:Y:S01]  /*1350*/  VIADD R13, R13, 0x8 ;  /* 0x000000080d0d7836 */ /* 0x000fe20000000000 */
[----:B------:R-:W-:Y:S01]  /*1360*/  IADD3 R12, PT, PT, R12, 0x8, RZ ;  /* 0x000000080c0c7810 */ /* 0x000fe20007ffe0ff */
[----:B------:R-:W-:Y:S01]  /*1370*/  VIADD R9, R9, 0x8 ;  /* 0x0000000809097836 */ /* 0x000fe20000000000 */
[----:B------:R-:W-:Y:S01]  /*1380*/  IADD3 R11, PT, PT, R11, 0x8, RZ ;  /* 0x000000080b0b7810 */ /* 0x000fe20007ffe0ff */
[----:B------:R-:W-:-:S02]  /*1390*/  VIADD R10, R10, 0x8 ;  /* 0x000000080a0a7836 */ /* 0x000fc40000000000 */
[----:B--2---:R-:W-:Y:S02]  /*13a0*/  FADD R31, R31, R18 ;  /* 0x000000121f1f7221 */ /* 0x004fe40000000000 */
[----:B------:R-:W-:Y:S05]  /*13b0*/  BRA.U UP0, `(.L_x_49) ;  /* 0xffffffed00b47547 */ /* 0x000fea000b83ffff */
[----:B------:R-:W-:Y:S05]  /*13c0*/  BRA.U UP1, `(.L_x_50) ;  /* 0xffffffed01707547 */ /* 0x000fea000b83ffff */
[----:B------:R-:W-:-:S13]  /*13d0*/  FSETP.EQ.AND P0, PT, R31, -999999, PT ;  /* 0xc97423f01f00780b */ /* 0x000fda0003f02000 */
.L_x_24:
[----:B------:R-:W-:Y:S01]  /*13e0*/  BAR.SYNC.DEFER_BLOCKING 0x0 ;  /* 0x0000000000007b1d */ /* 0x000fe20000010000 */
[----:B------:R-:W-:-:S05]  /*13f0*/  ISETP.NE.AND P1, PT, R0, RZ, PT ;  /* 0x000000ff0000720c */ /* 0x000fca0003f25270 */
[----:B------:R-:W-:Y:S08]  /*1400*/  BSSY.RECONVERGENT B0, `(.L_x_51) ;  /* 0x000000b000007945 */ /* 0x000ff00003800200 */
[----:B------:R-:W-:Y:S05]  /*1410*/  @P1 BRA `(.L_x_52) ;  /* 0x0000000000241947 */ /* 0x000fea0003800000 */
[----:B------:R-:W-:Y:S01]  /*1420*/  CS2R R8, SR_CLOCKLO ;  /* 0x0000000000087805 */ /* 0x000fe20000015000 */
[----:B------:R-:W1:Y:S01]  /*1430*/  S2UR UR5, SR_CgaCtaId ;  /* 0x00000000000579c3 */ /* 0x000e620000008800 */
[----:B------:R-:W-:-:S07]  /*1440*/  UMOV UR4, 0x400 ;  /* 0x0000040000047882 */ /* 0x000fce0000000000 */
[----:B------:R-:W2:Y:S01]  /*1450*/  LDC.64 R6, c[0x0][0x398] ;  /* 0x0000e600ff067b82 */ /* 0x000ea20000000a00 */
[----:B-1----:R-:W-:-:S09]  /*1460*/  ULEA UR4, UR5, UR4, 0x18 ;  /* 0x0000000405047291 */ /* 0x002fd2000f8ec0ff */
[----:B0-----:R-:W0:Y:S02]  /*1470*/  LDS.64 R4, [UR4] ;  /* 0x00000004ff047984 */ /* 0x001e240008000a00 */
[----:B0-----:R-:W-:-:S05]  /*1480*/  IADD3 R4, P1, PT, -R4, R8, RZ ;  /* 0x0000000804047210 */ /* 0x001fca0007f3e1ff */
[----:B------:R-:W-:-:S05]  /*1490*/  IMAD.X R5, R9, 0x1, ~R5, P1 ;  /* 0x0000000109057824 */ /* 0x000fca00008e0e05 */
[----:B--2---:R1:W-:Y:S03]  /*14a0*/  STG.E.64 desc[UR8][R6.64], R4 ;  /* 0x0000000406007986 */ /* 0x0043e6000c101b08 */
.L_x_52:
[----:B------:R-:W-:Y:S05]  /*14b0*/  BSYNC.RECONVERGENT B0 ;  /* 0x0000000000007941 */ /* 0x000fea0003800200 */
.L_x_51:
[----:B------:R-:W-:Y:S05]  /*14c0*/  @!P0 EXIT ;  /* 0x000000000000894d */ /* 0x000fea0003800000 */
[----:B01----:R-:W0:Y:S01]  /*14d0*/  LDC.64 R4, c[0x0][0x380] ;  /* 0x0000e000ff047b82 */ /* 0x003e220000000a00 */
[----:B------:R-:W-:Y:S02]  /*14e0*/  IMAD.MOV.U32 R7, RZ, RZ, -0x368bdc10 ;  /* 0xc97423f0ff077424 */ /* 0x000fe400078e00ff */
[----:B0-----:R-:W-:-:S05]  /*14f0*/  IMAD.WIDE R2, R2, 0x4, R4 ;  /* 0x0000000402027825 */ /* 0x001fca00078e0204 */
[----:B------:R-:W-:Y:S01]  /*1500*/  STG.E desc[UR8][R2.64], R7 ;  /* 0x0000000702007986 */ /* 0x000fe2000c101908 */
[----:B------:R-:W-:Y:S05]  /*1510*/  EXIT ;  /* 0x000000000000794d */ /* 0x000fea0003800000 */
        .weak           $__internal_0_$__cuda_sm20_rem_u64
        .type           $__internal_0_$__cuda_sm20_rem_u64,@function
        .size           $__internal_0_$__cuda_sm20_rem_u64,(.L_x_265 - $__internal_0_$__cuda_sm20_rem_u64)
$__internal_0_$__cuda_sm20_rem_u64:
[----:B------:R-:W0:Y:S08]  /*1520*/  I2F.U64.RP R32, UR6 ;  /* 0x0000000600207d12 */ /* 0x000e300008309000 */
[----:B0-----:R-:W0:Y:S02]  /*1530*/  MUFU.RCP R32, R32 ;  /* 0x0000002000207308 */ /* 0x001e240000001000 */
[----:B0-----:R-:W-:-:S06]  /*1540*/  IADD3 R18, PT, PT, R32, 0x1ffffffe, RZ ;  /* 0x1ffffffe20127810 */ /* 0x001fcc0007ffe0ff */
[----:B------:R-:W0:Y:S02]  /*1550*/  F2I.U64.TRUNC R18, R18 ;  /* 0x0000001200127311 */ /* 0x000e24000020d800 */
[----:B0-----:R-:W-:-:S04]  /*1560*/  IMAD.WIDE.U32 R20, R18, UR6, RZ ;  /* 0x0000000612147c25 */ /* 0x001fc8000f8e00ff */
[C---:B------:R-:W-:Y:S01]  /*1570*/  IMAD R33, R18.reuse, UR7, R21 ;  /* 0x0000000712217c24 */ /* 0x040fe2000f8e0215 */
[----:B------:R-:W-:Y:S01]  /*1580*/  IADD3 R35, P0, PT, RZ, -R20, RZ ;  /* 0x80000014ff237210 */ /* 0x000fe20007f1e0ff */
[----:B------:R-:W-:Y:S02]  /*1590*/  IMAD.MOV.U32 R21, RZ, RZ, R18 ;  /* 0x000000ffff157224 */ /* 0x000fe400078e0012 */
[----:B------:R-:W-:Y:S02]  /*15a0*/  IMAD R33, R19, UR6, R33 ;  /* 0x0000000613217c24 */ /* 0x000fe4000f8e0221 */
[----:B------:R-:W-:-:S04]  /*15b0*/  IMAD.HI.U32 R20, R18, R35, RZ ;  /* 0x0000002312147227 */ /* 0x000fc800078e00ff */
[----:B------:R-:W-:-:S04]  /*15c0*/  IMAD.X R33, RZ, RZ, ~R33, P0 ;  /* 0x000000ffff217224 */ /* 0x000fc800000e0e21 */
[----:B------:R-:W-:-:S04]  /*15d0*/  IMAD.WIDE.U32 R20, P0, R18, R33, R20 ;  /* 0x0000002112147225 */ /* 0x000fc80007800014 */
[----:B------:R-:W-:-:S04]  /*15e0*/  IMAD.HI.U32 R20, P1, R19, R35, R20 ;  /* 0x0000002313147227 */ /* 0x000fc80007820014 */
[CC--:B------:R-:W-:Y:S02]  /*15f0*/  IMAD R21, R19.reuse, R33.reuse, RZ ;  /* 0x0000002113157224 */ /* 0x0c0fe400078e02ff */
[----:B------:R-:W-:-:S03]  /*1600*/  IMAD.HI.U32 R33, R19, R33, RZ ;  /* 0x0000002113217227 */ /* 0x000fc600078e00ff */
[----:B------:R-:W-:Y:S02]  /*1610*/  IADD3 R21, P2, PT, R21, R20, RZ ;  /* 0x0000001415157210 */ /* 0x000fe40007f5e0ff */
[----:B------:R-:W-:-:S03]  /*1620*/  IADD3.X R18, PT, PT, R33, R19, RZ, P0, !PT ;  /* 0x0000001321127210 */ /* 0x000fc600007fe4ff */
[----:B------:R-:W-:Y:S01]  /*1630*/  IMAD.WIDE.U32 R32, R21, UR6, RZ ;  /* 0x0000000615207c25 */ /* 0x000fe2000f8e00ff */
[----:B------:R-:W-:-:S03]  /*1640*/  IADD3.X R18, PT, PT, RZ, RZ, R18, P2, P1 ;  /* 0x000000ffff127210 */ /* 0x000fc600017e2412 */
[----:B------:R-:W-:Y:S01]  /*1650*/  IMAD R33, R21, UR7, R33 ;  /* 0x0000000715217c24 */ /* 0x000fe2000f8e0221 */
[----:B------:R-:W-:-:S03]  /*1660*/  IADD3 R19, P0, PT, RZ, -R32, RZ ;  /* 0x80000020ff137210 */ /* 0x000fc60007f1e0ff */
[----:B------:R-:W-:Y:S02]  /*1670*/  IMAD R33, R18, UR6, R33 ;  /* 0x0000000612217c24 */ /* 0x000fe4000f8e0221 */
[----:B------:R-:W-:-:S04]  /*1680*/  IMAD.HI.U32 R20, R21, R19, RZ ;  /* 0x0000001315147227 */ /* 0x000fc800078e00ff */
[----:B------:R-:W-:-:S04]  /*1690*/  IMAD.X R33, RZ, RZ, ~R33, P0 ;  /* 0x000000ffff217224 */ /* 0x000fc800000e0e21 */
[----:B------:R-:W-:-:S04]  /*16a0*/  IMAD.WIDE.U32 R20, P0, R21, R33, R20 ;  /* 0x0000002115147225 */ /* 0x000fc80007800014 */
[----:B------:R-:W-:-:S04]  /*16b0*/  IMAD.HI.U32 R20, P1, R18, R19, R20 ;  /* 0x0000001312147227 */ /* 0x000fc80007820014 */
[CC--:B------:R-:W-:Y:S02]  /*16c0*/  IMAD R19, R18.reuse, R33.reuse, RZ ;  /* 0x0000002112137224 */ /* 0x0c0fe400078e02ff */
[----:B------:R-:W-:-:S03]  /*16d0*/  IMAD.HI.U32 R33, R18, R33, RZ ;  /* 0x0000002112217227 */ /* 0x000fc600078e00ff */
[----:B------:R-:W-:Y:S01]  /*16e0*/  IADD3 R20, P2, PT, R19, R20, RZ ;  /* 0x0000001413147210 */ /* 0x000fe20007f5e0ff */
[----:B------:R-:W-:Y:S02]  /*16f0*/  IMAD.X R18, R33, 0x1, R18, P0 ;  /* 0x0000000121127824 */ /* 0x000fe400000e0612 */
[----:B------:R-:W-:Y:S02]  /*1700*/  HFMA2 R33, -RZ, RZ, 0, 0 ;  /* 0x00000000ff217431 */ /* 0x000fe400000001ff */
[----:B------:R-:W-:Y:S01]  /*1710*/  IMAD.HI.U32 R32, R20, R27, RZ ;  /* 0x0000001b14207227 */ /* 0x000fe200078e00ff */
[----:B------:R-:W-:-:S05]  /*1720*/  IADD3.X R18, PT, PT, RZ, RZ, R18, P2, P1 ;  /* 0x000000ffff127210 */ /* 0x000fca00017e2412 */
[-C--:B------:R-:W-:Y:S02]  /*1730*/  IMAD R19, R18, R29.reuse, RZ ;  /* 0x0000001d12137224 */ /* 0x080fe400078e02ff */
[----:B------:R-:W-:-:S04]  /*1740*/  IMAD.WIDE.U32 R20, R20, R29, R32 ;  /* 0x0000001d14147225 */ /* 0x000fc800078e0020 */
[----:B------:R-:W-:-:S04]  /*1750*/  IMAD.HI.U32 R20, P0, R18, R27, R20 ;  /* 0x0000001b12147227 */ /* 0x000fc80007800014 */
[----:B------:R-:W-:Y:S01]  /*1760*/  IMAD.HI.U32 R18, R18, R29, RZ ;  /* 0x0000001d12127227 */ /* 0x000fe200078e00ff */
[----:B------:R-:W-:-:S03]  /*1770*/  IADD3 R19, P1, PT, R19, R20, RZ ;  /* 0x0000001413137210 */ /* 0x000fc60007f3e0ff */
[----:B------:R-:W-:Y:S02]  /*1780*/  IMAD.X R18, RZ, RZ, R18, P0 ;  /* 0x000000ffff127224 */ /* 0x000fe400000e0612 */
[----:B------:R-:W-:-:S04]  /*1790*/  IMAD.WIDE.U32 R20, R19, UR6, RZ ;  /* 0x0000000613147c25 */ /* 0x000fc8000f8e00ff */
[----:B------:R-:W-:Y:S01]  /*17a0*/  IMAD.X R18, RZ, RZ, R18, P1 ;  /* 0x000000ffff127224 */ /* 0x000fe200008e0612 */
[----:B------:R-:W-:Y:S01]  /*17b0*/  IADD3 R20, P1, PT, -R20, R27, RZ ;  /* 0x0000001b14147210 */ /* 0x000fe20007f3e1ff */
[----:B------:R-:W-:-:S03]  /*17c0*/  IMAD R19, R19, UR7, R21 ;  /* 0x0000000713137c24 */ /* 0x000fc6000f8e0215 */
[----:B------:R-:W-:Y:S01]  /*17d0*/  ISETP.GE.U32.AND P0, PT, R20, UR6, PT ;  /* 0x0000000614007c0c */ /* 0x000fe2000bf06070 */
[----:B------:R-:W-:-:S05]  /*17e0*/  IMAD R18, R18, UR6, R19 ;  /* 0x0000000612127c24 */ /* 0x000fca000f8e0213 */
[----:B------:R-:W-:Y:S01]  /*17f0*/  IADD3.X R21, PT, PT, ~R18, R29, RZ, P1, !PT ;  /* 0x0000001d12157210 */ /* 0x000fe20000ffe5ff */
[----:B------:R-:W-:Y:S01]  /*1800*/  IMAD.MOV.U32 R29, RZ, RZ, 0x0 ;  /* 0x00000000ff1d7424 */ /* 0x000fe200078e00ff */
[----:B------:R-:W-:Y:S02]  /*1810*/  IADD3 R19, P1, PT, R20, -UR6, RZ ;  /* 0x8000000614137c10 */ /* 0x000fe4000ff3e0ff */
[C---:B------:R-:W-:Y:S02]  /*1820*/  ISETP.GE.U32.AND.EX P0, PT, R21.reuse, UR7, PT, P0 ;  /* 0x0000000715007c0c */ /* 0x040fe4000bf06100 */
[----:B------:R-:W-:Y:S02]  /*1830*/  IADD3.X R18, PT, PT, R21, ~UR7, RZ, P1, !PT ;  /* 0x8000000715127c10 */ /* 0x000fe40008ffe4ff */
[----:B------:R-:W-:Y:S02]  /*1840*/  SEL R20, R19, R20, P0 ;  /* 0x0000001413147207 */ /* 0x000fe40000000000 */
[----:B------:R-:W-:-:S02]  /*1850*/  SEL R18, R18, R21, P0 ;  /* 0x0000001512127207 */ /* 0x000fc40000000000 */
[C---:B------:R-:W-:Y:S02]  /*1860*/  ISETP.GE.U32.AND P0, PT, R20.reuse, UR6, PT ;  /* 0x0000000614007c0c */ /* 0x040fe4000bf06070 */
[----:B------:R-:W-:Y:S02]  /*1870*/  IADD3 R19, P2, PT, R20, -UR6, RZ ;  /* 0x8000000614137c10 */ /* 0x000fe4000ff5e0ff */
[----:B------:R-:W-:Y:S02]  /*1880*/  ISETP.NE.U32.AND P1, PT, RZ, UR6, PT ;  /* 0x00000006ff007c0c */ /* 0x000fe4000bf25070 */
[C---:B------:R-:W-:Y:S02]  /*1890*/  ISETP.GE.U32.AND.EX P0, PT, R18.reuse, UR7, PT, P0 ;  /* 0x0000000712007c0c */ /* 0x040fe4000bf06100 */
[----:B------:R-:W-:Y:S02]  /*18a0*/  IADD3.X R21, PT, PT, R18, ~UR7, RZ, P2, !PT ;  /* 0x8000000712157c10 */ /* 0x000fe400097fe4ff */
[----:B------:R-:W-:-:S02]  /*18b0*/  ISETP.NE.AND.EX P1, PT, RZ, UR7, PT, P1 ;  /* 0x00000007ff007c0c */ /* 0x000fc4000bf25310 */
[----:B------:R-:W-:Y:S02]  /*18c0*/  SEL R20, R19, R20, P0 ;  /* 0x0000001413147207 */ /* 0x000fe40000000000 */
[----:B------:R-:W-:Y:S02]  /*18d0*/  SEL R21, R21, R18, P0 ;  /* 0x0000001215157207 */ /* 0x000fe40000000000 */
[----:B------:R-:W-:Y:S02]  /*18e0*/  SEL R20, R20, 0xffffffff, P1 ;  /* 0xffffffff14147807 */ /* 0x000fe40000800000 */
[----:B------:R-:W-:Y:S01]  /*18f0*/  SEL R21, R21, 0xffffffff, P1 ;  /* 0xffffffff15157807 */ /* 0x000fe20000800000 */
[----:B------:R-:W-:Y:S06]  /*1900*/  RET.REL.NODEC R28 `(_Z22access_A_B_interleavedPfS_mPmi) ;  /* 0xffffffe41cbc7950 */ /* 0x000fec0003c3ffff */
.L_x_53:
        /* <DEDUP_REMOVED lines=15> */
.L_x_265:


//--------------------- .text._Z15access_A_then_BPfS_mPmi --------------------------
	.section	.text._Z15access_A_then_BPfS_mPmi,"ax",@progbits
	.align	128
        .global         _Z15access_A_then_BPfS_mPmi
        .type           _Z15access_A_then_BPfS_mPmi,@function
        .size           _Z15access_A_then_BPfS_mPmi,(.L_x_266 - _Z15access_A_then_BPfS_mPmi)
        .other          _Z15access_A_then_BPfS_mPmi,@"STO_CUDA_ENTRY STV_DEFAULT"
_Z15access_A_then_BPfS_mPmi:
.text._Z15access_A_then_BPfS_mPmi:
        /* <DEDUP_REMOVED lines=22> */
[C---:B------:R-:W-:Y:S01]  /*0160*/  VIADD R6, R3.reuse, 0x3 ;  /* 0x0000000303067836 */ /* 0x040fe20000000000 */
[C---:B------:R-:W-:Y:S01]  /*0170*/  IADD3 R9, PT, PT, R3.reuse, 0x6, RZ ;  /* 0x0000000603097810 */ /* 0x040fe20007ffe0ff */
[C---:B------:R-:W-:Y:S01]  /*0180*/  VIADD R7, R3.reuse, 0x4 ;  /* 0x0000000403077836 */ /* 0x040fe20000000000 */
[C---:B------:R-:W-:Y:S01]  /*0190*/  IADD3 R13, PT, PT, R3.reuse, 0xa, RZ ;  /* 0x0000000a030d7810 */ /* 0x040fe20007ffe0ff */
[----:B------:R-:W-:-:S02]  /*01a0*/  VIADD R8, R3, 0x5 ;  /* 0x0000000503087836 */ /* 0x000fc40000000000 */
[C---:B------:R-:W-:Y:S02]  /*01b0*/  VIADD R10, R3.reuse, 0x7 ;  /* 0x00000007030a7836 */ /* 0x040fe40000000000 */
[C---:B------:R-:W-:Y:S02]  /*01c0*/  VIADD R11, R3.reuse, 0x8 ;  /* 0x00000008030b7836 */ /* 0x040fe40000000000 */
[C---:B------:R-:W-:Y:S02]  /*01d0*/  VIADD R12, R3.reuse, 0x9 ;  /* 0x00000009030c7836 */ /* 0x040fe40000000000 */
[C---:B------:R-:W-:Y:S02]  /*01e0*/  VIADD R14, R3.reuse, 0xb ;  /* 0x0000000b030e7836 */ /* 0x040fe40000000000 */
[C---:B------:R-:W-:Y:S02]  /*01f0*/  VIADD R15, R3.reuse, 0xc ;  /* 0x0000000c030f7836 */ /* 0x040fe40000000000 */
[----:B------:R-:W-:-:S07]  /*0200*/  VIADD R16, R3, 0xd ;  /* 0x0000000d03107836 */ /* 0x000fce0000000000 */
.L_x_153:
[----:B------:R-:W0:Y:S01]  /*0210*/  LDCU UR5, c[0x0][0x3a0] ;  /* 0x00007400ff0577ac */ /* 0x000e220008000800 */
[C---:B------:R-:W-:Y:S01]  /*0220*/  IADD3 R17, PT, PT, R3.reuse, 0xe, RZ ;  /* 0x0000000e03117810 */ /* 0x040fe20007ffe0ff */
[----:B------:R-:W-:Y:S01]  /*0230*/  VIADD R18, R3, 0xf ;  /* 0x0000000f03127836 */ /* 0x000fe20000000000 */
[----:B------:R-:W-:Y:S01]  /*0240*/  MOV R21, R15 ;  /* 0x0000000f00157202 */ /* 0x000fe20000000f00 */
[----:B------:R-:W-:Y:S01]  /*0250*/  UIADD3 UR4, UPT, UPT, UR4, 0x1, URZ ;  /* 0x0000000104047890 */ /* 0x000fe2000fffe0ff */
[----:B------:R-:W-:Y:S01]  /*0260*/  IMAD.MOV.U32 R19, RZ, RZ, R3 ;  /* 0x000000ffff137224 */ /* 0x000fe200078e0003 */
[----:B------:R-:W-:Y:S01]  /*0270*/  MOV R25, R11 ;  /* 0x0000000b00197202 */ /* 0x000fe20000000f00 */
[----:B------:R-:W-:Y:S01]  /*0280*/  IMAD.MOV.U32 R20, RZ, RZ, R16 ;  /* 0x000000ffff147224 */ /* 0x000fe200078e0010 */
[----:B------:R-:W-:Y:S01]  /*0290*/  MOV R29, R7 ;  /* 0x00000007001d7202 */ /* 0x000fe20000000f00 */
[----:B------:R-:W-:Y:S01]  /*02a0*/  IMAD.MOV.U32 R22, RZ, RZ, R14 ;  /* 0x000000ffff167224 */ /* 0x000fe200078e000e */
[----:B------:R-:W1:Y:S01]  /*02b0*/  LDCU UR10, c[0x0][0x394] ;  /* 0x00007280ff0a77ac */ /* 0x000e620008000800 */
[----:B------:R-:W-:-:S02]  /*02c0*/  IMAD.MOV.U32 R23, RZ, RZ, R13 ;  /* 0x000000ffff177224 */ /* 0x000fc400078e000d */
[----:B------:R-:W-:Y:S01]  /*02d0*/  IMAD.MOV.U32 R24, RZ, RZ, R12 ;  /* 0x000000ffff187224 */ /* 0x000fe200078e000c */
[----:B------:R-:W2:Y:S01]  /*02e0*/  LDCU UR11, c[0x0][0x390] ;  /* 0x00007200ff0b77ac */ /* 0x000ea20008000800 */
[----:B------:R-:W-:Y:S02]  /*02f0*/  IMAD.MOV.U32 R26, RZ, RZ, R10 ;  /* 0x000000ffff1a7224 */ /* 0x000fe400078e000a */
[----:B------:R-:W-:Y:S01]  /*0300*/  IMAD.MOV.U32 R27, RZ, RZ, R9 ;  /* 0x000000ffff1b7224 */ /* 0x000fe200078e0009 */
[----:B0-----:R-:W-:Y:S01]  /*0310*/  UISETP.NE.AND UP0, UPT, UR4, UR5, UPT ;  /* 0x000000050400728c */ /* 0x001fe2000bf05270 */
[----:B------:R-:W-:Y:S01]  /*0320*/  IMAD.MOV.U32 R28, RZ, RZ, R8 ;  /* 0x000000ffff1c7224 */ /* 0x000fe200078e0008 */
[----:B------:R-:W0:Y:S01]  /*0330*/  LDCU.64 UR12, c[0x0][0x380] ;  /* 0x00007000ff0c77ac */ /* 0x000e220008000a00 */
[----:B------:R-:W-:Y:S02]  /*0340*/  IMAD.MOV.U32 R34, RZ, RZ, R6 ;  /* 0x000000ffff227224 */ /* 0x000fe400078e0006 */
[----:B------:R-:W-:Y:S01]  /*0350*/  IMAD.MOV.U32 R35, RZ, RZ, R5 ;  /* 0x000000ffff237224 */ /* 0x000fe200078e0005 */
[----:B------:R-:W-:Y:S01]  /*0360*/  UMOV UR5, URZ ;  /* 0x000000ff00057c82 */ /* 0x000fe20008000000 */
[----:B------:R-:W-:-:S07]  /*0370*/  IMAD.MOV.U32 R36, RZ, RZ, R4 ;  /* 0x000000ffff247224 */ /* 0x000fce00078e0004 */
.L_x_103:
[----:B------:R-:W-:Y:S01]  /*0380*/  SHF.R.S32.HI R53, RZ, 0x1f, R19 ;  /* 0x0000001fff357819 */ /* 0x000fe20000011413 */
[----:B------:R-:W3:Y:S01]  /*0390*/  LDCU.64 UR6, c[0x0][0x390] ;  /* 0x00007200ff0677ac */ /* 0x000ee20008000a00 */
        /* <DEDUP_REMOVED lines=9> */
[----:B------:R-:W-:Y:S02]  /*0430*/  SHF.R.S32.HI R42, RZ, 0x1f, R26 ;  /* 0x0000001fff2a7819 */ /* 0x000fe4000001141a */
[----:B------:R-:W-:Y:S02]  /*0440*/  SHF.R.S32.HI R43, RZ, 0x1f, R25 ;  /* 0x0000001fff2b7819 */ /* 0x000fe40000011419 */
[----:B------:R-:W-:-:S02]  /*0450*/  SHF.R.S32.HI R44, RZ, 0x1f, R24 ;  /* 0x0000001fff2c7819 */ /* 0x000fc40000011418 */
[----:B------:R-:W-:Y:S02]  /*0460*/  SHF.R.S32.HI R45, RZ, 0x1f, R23 ;  /* 0x0000001fff2d7819 */ /* 0x000fe40000011417 */
[----:B------:R-:W-:Y:S02]  /*0470*/  SHF.R.S32.HI R46, RZ, 0x1f, R22 ;  /* 0x0000001fff2e7819 */ /* 0x000fe40000011416 */
[----:B------:R-:W-:Y:S02]  /*0480*/  SHF.R.S32.HI R47, RZ, 0x1f, R21 ;  /* 0x0000001fff2f7819 */ /* 0x000fe40000011415 */
[----:B------:R-:W-:Y:S02]  /*0490*/  SHF.R.S32.HI R48, RZ, 0x1f, R20 ;  /* 0x0000001fff307819 */ /* 0x000fe40000011414 */
[----:B------:R-:W-:Y:S02]  /*04a0*/  SHF.R.S32.HI R49, RZ, 0x1f, R17 ;  /* 0x0000001fff317819 */ /* 0x000fe40000011411 */
[----:B------:R-:W-:Y:S01]  /*04b0*/  SHF.R.S32.HI R50, RZ, 0x1f, R18 ;  /* 0x0000001fff327819 */ /* 0x000fe20000011412 */
[----:B---3--:R-:W-:Y:S06]  /*04c0*/  @P0 BRA `(.L_x_56) ;  /* 0x00000000004c0947 */ /* 0x008fec0003800000 */
        /* <DEDUP_REMOVED lines=19> */
.L_x_56:
[----:B------:R-:W-:Y:S01]  /*0600*/  IMAD.MOV.U32 R51, RZ, RZ, R19 ;  /* 0x000000ffff337224 */ /* 0x000fe200078e0013 */
[----:B------:R-:W-:-:S07]  /*0610*/  MOV R52, 0x630 ;  /* 0x0000063000347802 */ /* 0x000fce0000000f00 */
[----:B0-2---:R-:W-:Y:S05]  /*0620*/  CALL.REL.NOINC `($__internal_1_$__cuda_sm20_rem_u64) ;  /* 0x0000004000587944 */ /* 0x005fea0003c00000 */
.L_x_57:
[----:B0-----:R-:W-:Y:S05]  /*0630*/  BSYNC.RECONVERGENT B0 ;  /* 0x0000000000007941 */ /* 0x001fea0003800200 */
.L_x_55:
[----:B------:R-:W-:-:S04]  /*0640*/  LEA R30, P0, R32, UR12, 0x2 ;  /* 0x0000000c201e7c11 */ /* 0x000fc8000f8010ff */
[----:B------:R-:W-:-:S06]  /*0650*/  LEA.HI.X R31, R32, UR13, R33, 0x2, P0 ;  /* 0x0000000d201f7c11 */ /* 0x000fcc00080f1421 */
        /* <DEDUP_REMOVED lines=25> */
.L_x_59:
[----:B------:R-:W-:Y:S01]  /*07f0*/  IMAD.MOV.U32 R53, RZ, RZ, R54 ;  /* 0x000000ffff357224 */ /* 0x000fe200078e0036 */
[----:B------:R-:W-:Y:S02]  /*0800*/  MOV R51, R36 ;  /* 0x0000002400337202 */ /* 0x000fe40000000f00 */
[----:B------:R-:W-:-:S07]  /*0810*/  MOV R52, 0x830 ;  /* 0x0000083000347802 */ /* 0x000fce0000000f00 */
[----:B------:R-:W-:Y:S05]  /*0820*/  CALL.REL.NOINC `($__internal_1_$__cuda_sm20_rem_u64) ;  /* 0x0000003c00d87944 */ /* 0x000fea0003c00000 */
.L_x_60:
[----:B------:R-:W-:Y:S05]  /*0830*/  BSYNC.RECONVERGENT B0 ;  /* 0x0000000000007941 */ /* 0x000fea0003800200 */
.L_x_58:
        /* <DEDUP_REMOVED lines=12> */
[----:B0-----:R-:W-:Y:S02]  /*0900*/  VIADD R31, R33, 0xffffffe ;  /* 0x0ffffffe211f7836 */ /* 0x001fe40000000000 */
[----:B------:R-:W-:-:S04]  /*0910*/  IMAD.MOV.U32 R33, RZ, RZ, RZ ;  /* 0x000000ffff217224 */ /* 0x000fc800078e00ff */
[----:B------:R-:W0:Y:S02]  /*0920*/  F2I.FTZ.U32.TRUNC.NTZ R31, R31 ;  /* 0x0000001f001f7305 */ /* 0x000e24000021f000 */
[----:B0-----:R-:W-:-:S04]  /*0930*/  IMAD.MOV R37, RZ, RZ, -R31 ;  /* 0x000000ffff257224 */ /* 0x001fc800078e0a1f */
        /* <DEDUP_REMOVED lines=11> */
.L_x_62:
[----:B------:R-:W-:Y:S01]  /*09f0*/  MOV R53, R37 ;  /* 0x0000002500357202 */ /* 0x000fe20000000f00 */
[----:B------:R-:W-:Y:S01]  /*0a00*/  IMAD.MOV.U32 R51, RZ, RZ, R35 ;  /* 0x000000ffff337224 */ /* 0x000fe200078e0023 */
[----:B------:R-:W-:-:S07]  /*0a10*/  MOV R52, 0xa30 ;  /* 0x00000a3000347802 */ /* 0x000fce0000000f00 */
[----:B------:R-:W-:Y:S05]  /*0a20*/  CALL.REL.NOINC `($__internal_1_$__cuda_sm20_rem_u64) ;  /* 0x0000003c00587944 */ /* 0x000fea0003c00000 */
.L_x_63:
[----:B------:R-:W-:Y:S05]  /*0a30*/  BSYNC.RECONVERGENT B0 ;  /* 0x0000000000007941 */ /* 0x000fea0003800200 */
.L_x_61:
        /* <DEDUP_REMOVED lines=9> */
[----:B------:R-:W-:Y:S01]  /*0ad0*/  HFMA2 R30, -RZ, RZ, 0, 0 ;  /* 0x00000000ff1e7431 */ /* 0x000fe200000001ff */
[----:B------:R-:W-:-:S06]  /*0ae0*/  ISETP.NE.U32.AND P1, PT, RZ, UR11, PT ;  /* 0x0000000bff007c0c */ /* 0x000fcc000bf25070 */
[----:B0-----:R-:W0:Y:S02]  /*0af0*/  MUFU.RCP R33, R33 ;  /* 0x0000002100217308 */ /* 0x001e240000001000 */
[----:B0-----:R-:W-:Y:S01]  /*0b00*/  VIADD R37, R33, 0xffffffe ;  /* 0x0ffffffe21257836 */ /* 0x001fe20000000000 */
[----:B------:R-:W-:-:S05]  /*0b10*/  MOV R33, RZ ;  /* 0x000000ff00217202 */ /* 0x000fca0000000f00 */
        /* <DEDUP_REMOVED lines=13> */
.L_x_65:
[----:B------:R-:W-:Y:S01]  /*0bf0*/  IMAD.MOV.U32 R53, RZ, RZ, R38 ;  /* 0x000000ffff357224 */ /* 0x000fe200078e0026 */
[----:B------:R-:W-:Y:S01]  /*0c00*/  MOV R52, 0xc30 ;  /* 0x00000c3000347802 */ /* 0x000fe20000000f00 */
[----:B------:R-:W-:-:S07]  /*0c10*/  IMAD.MOV.U32 R51, RZ, RZ, R34 ;  /* 0x000000ffff337224 */ /* 0x000fce00078e0022 */
[----:B------:R-:W-:Y:S05]  /*0c20*/  CALL.REL.NOINC `($__internal_1_$__cuda_sm20_rem_u64) ;  /* 0x0000003800d87944 */ /* 0x000fea0003c00000 */
.L_x_66:
[----:B------:R-:W-:Y:S05]  /*0c30*/  BSYNC.RECONVERGENT B0 ;  /* 0x0000000000007941 */ /* 0x000fea0003800200 */
.L_x_64:
        /* <DEDUP_REMOVED lines=15> */
[----:B0-----:R-:W-:-:S05]  /*0d30*/  IADD3 R37, PT, PT, RZ, -R31, RZ ;  /* 0x8000001fff257210 */ /* 0x001fca0007ffe0ff */
        /* <DEDUP_REMOVED lines=8> */
[----:B------:R-:W-:Y:S02]  /*0dc0*/  @P0 IADD3 R32, PT, PT, R32, -UR11, RZ ;  /* 0x8000000b20200c10 */ /* 0x000fe4000fffe0ff */
[----:B------:R-:W-:Y:S01]  /*0dd0*/  @!P1 LOP3.LUT R32, RZ, UR11, RZ, 0x33, !PT ;  /* 0x0000000bff209c12 */ /* 0x000fe2000f8e33ff */
[----:B------:R-:W-:Y:S06]  /*0de0*/  BRA `(.L_x_69) ;  /* 0x0000000000107947 */ /* 0x000fec0003800000 */
.L_x_68:
[----:B------:R-:W-:Y:S01]  /*0df0*/  IMAD.MOV.U32 R53, RZ, RZ, R39 ;  /* 0x000000ffff357224 */ /* 0x000fe200078e0027 */
[----:B------:R-:W-:Y:S01]  /*0e00*/  MOV R52, 0xe30 ;  /* 0x00000e3000347802 */ /* 0x000fe20000000f00 */
[----:B------:R-:W-:-:S07]  /*0e10*/  IMAD.MOV.U32 R51, RZ, RZ, R29 ;  /* 0x000000ffff337224 */ /* 0x000fce00078e001d */
[----:B------:R-:W-:Y:S05]  /*0e20*/  CALL.REL.NOINC `($__internal_1_$__cuda_sm20_rem_u64) ;  /* 0x0000003800587944 */ /* 0x000fea0003c00000 */
.L_x_69:
[----:B------:R-:W-:Y:S05]  /*0e30*/  BSYNC.RECONVERGENT B0 ;  /* 0x0000000000007941 */ /* 0x000fea0003800200 */
.L_x_67:
        /* <DEDUP_REMOVED lines=27> */
.L_x_71:
[----:B------:R-:W-:Y:S01]  /*0ff0*/  IMAD.MOV.U32 R53, RZ, RZ, R40 ;  /* 0x000000ffff357224 */ /* 0x000fe200078e0028 */
[----:B------:R-:W-:Y:S02]  /*1000*/  MOV R51, R28 ;  /* 0x0000001c00337202 */ /* 0x000fe40000000f00 */
[----:B------:R-:W-:-:S07]  /*1010*/  MOV R52, 0x1030 ;  /* 0x0000103000347802 */ /* 0x000fce0000000f00 */
[----:B------:R-:W-:Y:S05]  /*1020*/  CALL.REL.NOINC `($__internal_1_$__cuda_sm20_rem_u64) ;  /* 0x0000003400d87944 */ /* 0x000fea0003c00000 */
.L_x_72:
[----:B------:R-:W-:Y:S05]  /*1030*/  BSYNC.RECONVERGENT B0 ;  /* 0x0000000000007941 */ /* 0x000fea0003800200 */
.L_x_70:
        /* <DEDUP_REMOVED lines=27> */
.L_x_74:
[----:B------:R-:W-:Y:S01]  /*11f0*/  MOV R53, R41 ;  /* 0x0000002900357202 */ /* 0x000fe20000000f00 */
[----:B------:R-:W-:Y:S01]  /*1200*/  IMAD.MOV.U32 R51, RZ, RZ, R27 ;  /* 0x000000ffff337224 */ /* 0x000fe200078e001b */
[----:B------:R-:W-:-:S07]  /*1210*/  MOV R52, 0x1230 ;  /* 0x0000123000347802 */ /* 0x000fce0000000f00 */
[----:B------:R-:W-:Y:S05]  /*1220*/  CALL.REL.NOINC `($__internal_1_$__cuda_sm20_rem_u64) ;  /* 0x0000003400587944 */ /* 0x000fea0003c00000 */
.L_x_75:
[----:B------:R-:W-:Y:S05]  /*1230*/  BSYNC.RECONVERGENT B0 ;  /* 0x0000000000007941 */ /* 0x000fea0003800200 */
.L_x_73:
        /* <DEDUP_REMOVED lines=27> */
.L_x_77:
[----:B------:R-:W-:Y:S01]  /*13f0*/  IMAD.MOV.U32 R53, RZ, RZ, R42 ;  /* 0x000000ffff357224 */ /* 0x000fe200078e002a */
[----:B------:R-:W-:Y:S01]  /*1400*/  MOV R52, 0x1430 ;  /* 0x0000143000347802 */ /* 0x000fe20000000f00 */
[----:B------:R-:W-:-:S07]  /*1410*/  IMAD.MOV.U32 R51, RZ, RZ, R26 ;  /* 0x000000ffff337224 */ /* 0x000fce00078e001a */
[----:B------:R-:W-:Y:S05]  /*1420*/  CALL.REL.NOINC `($__internal_1_$__cuda_sm20_rem_u64) ;  /* 0x0000003000d87944 */ /* 0x000fea0003c00000 */
.L_x_78:
[----:B------:R-:W-:Y:S05]  /*1430*/  BSYNC.RECONVERGENT B0 ;  /* 0x0000000000007941 */ /* 0x000fea0003800200 */
.L_x_76:
        /* <DEDUP_REMOVED lines=27> */
.L_x_80:
[----:B------:R-:W-:Y:S01]  /*15f0*/  IMAD.MOV.U32 R53, RZ, RZ, R43 ;  /* 0x000000ffff357224 */ /* 0x000fe200078e002b */
[----:B------:R-:W-:Y:S01]  /*1600*/  MOV R52, 0x1630 ;  /* 0x0000163000347802 */ /* 0x000fe20000000f00 */
[----:B------:R-:W-:-:S07]  /*1610*/  IMAD.MOV.U32 R51, RZ, RZ, R25 ;  /* 0x000000ffff337224 */ /* 0x000fce00078e0019 */
[----:B------:R-:W-:Y:S05]  /*1620*/  CALL.REL.NOINC `($__internal_1_$__cuda_sm20_rem_u64) ;  /* 0x0000003000587944 */ /* 0x000fea0003c00000 */
.L_x_81:
[----:B------:R-:W-:Y:S05]  /*1630*/  BSYNC.RECONVERGENT B0 ;  /* 0x0000000000007941 */ /* 0x000fea0003800200 */
.L_x_79:
        /* <DEDUP_REMOVED lines=27> */
.L_x_83:
[----:B------:R-:W-:Y:S01]  /*17f0*/  IMAD.MOV.U32 R53, RZ, RZ, R44 ;  /* 0x000000ffff357224 */ /* 0x000fe200078e002c */
[----:B------:R-:W-:Y:S02]  /*1800*/  MOV R51, R24 ;  /* 0x0000001800337202 */ /* 0x000fe40000000f00 */
[----:B------:R-:W-:-:S07]  /*1810*/  MOV R52, 0x1830 ;  /* 0x0000183000347802 */ /* 0x000fce0000000f00 */
[----:B------:R-:W-:Y:S05]  /*1820*/  CALL.REL.NOINC `($__internal_1_$__cuda_sm20_rem_u64) ;  /* 0x0000002c00d87944 */ /* 0x000fea0003c00000 */
.L_x_84:
[----:B------:R-:W-:Y:S05]  /*1830*/  BSYNC.RECONVERGENT B0 ;  /* 0x0000000000007941 */ /* 0x000fea0003800200 */
.L_x_82:
        /* <DEDUP_REMOVED lines=27> */
.L_x_86:
[----:B------:R-:W-:Y:S01]  /*19f0*/  MOV R53, R45 ;  /* 0x0000002d00357202 */ /* 0x000fe20000000f00 */
[----:B------:R-:W-:Y:S01]  /*1a00*/  IMAD.MOV.U32 R51, RZ, RZ, R23 ;  /* 0x000000ffff337224 */ /* 0x000fe200078e0017 */
[----:B------:R-:W-:-:S07]  /*1a10*/  MOV R52, 0x1a30 ;  /* 0x00001a3000347802 */ /* 0x000fce0000000f00 */
[----:B------:R-:W-:Y:S05]  /*1a20*/  CALL.REL.NOINC `($__internal_1_$__cuda_sm20_rem_u64) ;  /* 0x0000002c00587944 */ /* 0x000fea0003c00000 */
.L_x_87:
[----:B------:R-:W-:Y:S05]  /*1a30*/  BSYNC.RECONVERGENT B0 ;  /* 0x0000000000007941 */ /* 0x000fea0003800200 */
.L_x_85:
        /* <DEDUP_REMOVED lines=27> */
.L_x_89:
[----:B------:R-:W-:Y:S01]  /*1bf0*/  IMAD.MOV.U32 R53, RZ, RZ, R46 ;  /* 0x000000ffff357224 */ /* 0x000fe200078e002e */
[----:B------:R-:W-:Y:S01]  /*1c00*/  MOV R52, 0x1c30 ;  /* 0x00001c3000347802 */ /* 0x000fe20000000f00 */
[----:B------:R-:W-:-:S07]  /*1c10*/  IMAD.MOV.U32 R51, RZ, RZ, R22 ;  /* 0x000000ffff337224 */ /* 0x000fce00078e0016 */
[----:B------:R-:W-:Y:S05]  /*1c20*/  CALL.REL.NOINC `($__internal_1_$__cuda_sm20_rem_u64) ;  /* 0x0000002800d87944 */ /* 0x000fea0003c00000 */
.L_x_90:
[----:B------:R-:W-:Y:S05]  /*1c30*/  BSYNC.RECONVERGENT B0 ;  /* 0x0000000000007941 */ /* 0x000fea0003800200 */
.L_x_88:
        /* <DEDUP_REMOVED lines=27> */
.L_x_92:
[----:B------:R-:W-:Y:S01]  /*1df0*/  IMAD.MOV.U32 R53, RZ, RZ, R47 ;  /* 0x000000ffff357224 */ /* 0x000fe200078e002f */
[----:B------:R-:W-:Y:S01]  /*1e00*/  MOV R52, 0x1e30 ;  /* 0x00001e3000347802 */ /* 0x000fe20000000f00 */
[----:B------:R-:W-:-:S07]  /*1e10*/  IMAD.MOV.U32 R51, RZ, RZ, R21 ;  /* 0x000000ffff337224 */ /* 0x000fce00078e0015 */
[----:B------:R-:W-:Y:S05]  /*1e20*/  CALL.REL.NOINC `($__internal_1_$__cuda_sm20_rem_u64) ;  /* 0x0000002800587944 */ /* 0x000fea0003c00000 */
.L_x_93:
[----:B------:R-:W-:Y:S05]  /*1e30*/  BSYNC.RECONVERGENT B0 ;  /* 0x0000000000007941 */ /* 0x000fea0003800200 */
.L_x_91:
        /* <DEDUP_REMOVED lines=27> */
.L_x_95:
[----:B------:R-:W-:Y:S01]  /*1ff0*/  IMAD.MOV.U32 R53, RZ, RZ, R48 ;  /* 0x000000ffff357224 */ /* 0x000fe200078e0030 */
[----:B------:R-:W-:Y:S02]  /*2000*/  MOV R51, R20 ;  /* 0x0000001400337202 */ /* 0x000fe40000000f00 */
[----:B------:R-:W-:-:S07]  /*2010*/  MOV R52, 0x2030 ;  /* 0x0000203000347802 */ /* 0x000fce0000000f00 */
[----:B------:R-:W-:Y:S05]  /*2020*/  CALL.REL.NOINC `($__internal_1_$__cuda_sm20_rem_u64) ;  /* 0x0000002400d87944 */ /* 0x000fea0003c00000 */
.L_x_96:
[----:B------:R-:W-:Y:S05]  /*2030*/  BSYNC.RECONVERGENT B0 ;  /* 0x0000000000007941 */ /* 0x000fea0003800200 */
.L_x_94:
        /* <DEDUP_REMOVED lines=27> */
.L_x_98:
[----:B------:R-:W-:Y:S01]  /*21f0*/  MOV R53, R49 ;  /* 0x0000003100357202 */ /* 0x000fe20000000f00 */
[----:B------:R-:W-:Y:S01]  /*2200*/  IMAD.MOV.U32 R51, RZ, RZ, R17 ;  /* 0x000000ffff337224 */ /* 0x000fe200078e0011 */
[----:B------:R-:W-:-:S07]  /*2210*/  MOV R52, 0x2230 ;  /* 0x0000223000347802 */ /* 0x000fce0000000f00 */
[----:B------:R-:W-:Y:S05]  /*2220*/  CALL.REL.NOINC `($__internal_1_$__cuda_sm20_rem_u64) ;  /* 0x0000002400587944 */ /* 0x000fea0003c00000 */
.L_x_99:
[----:B------:R-:W-:Y:S05]  /*2230*/  BSYNC.RECONVERGENT B0 ;  /* 0x0000000000007941 */ /* 0x000fea0003800200 */
.L_x_97:
        /* <DEDUP_REMOVED lines=27> */
.L_x_101:
[----:B------:R-:W-:Y:S01]  /*23f0*/  IMAD.MOV.U32 R53, RZ, RZ, R50 ;  /* 0x000000ffff357224 */ /* 0x000fe200078e0032 */
[----:B------:R-:W-:Y:S01]  /*2400*/  MOV R52, 0x2430 ;  /* 0x0000243000347802 */ /* 0x000fe20000000f00 */
[----:B------:R-:W-:-:S07]  /*2410*/  IMAD.MOV.U32 R51, RZ, RZ, R18 ;  /* 0x000000ffff337224 */ /* 0x000fce00078e0012 */
[----:B------:R-:W-:Y:S05]  /*2420*/  CALL.REL.NOINC `($__internal_1_$__cuda_sm20_rem_u64) ;  /* 0x0000002000d87944 */ /* 0x000fea0003c00000 */
.L_x_102:
[----:B------:R-:W-:Y:S05]  /*2430*/  BSYNC.RECONVERGENT B0 ;  /* 0x0000000000007941 */ /* 0x000fea0003800200 */
.L_x_100:
[----:B------:R-:W-:-:S04]  /*2440*/  LEA R30, P0, R32, UR12, 0x2 ;  /* 0x0000000c201e7c11 */ /* 0x000fc8000f8010ff */
[----:B------:R-:W-:-:S06]  /*2450*/  LEA.HI.X R31, R32, UR13, R33, 0x2, P0 ;  /* 0x0000000d201f7c11 */ /* 0x000fcc00080f1421 */
        /* <DEDUP_REMOVED lines=10> */
[----:B------:R-:W-:Y:S01]  /*2500*/  VIADD R26, R26, 0x10 ;  /* 0x000000101a1a7836 */ /* 0x000fe20000000000 */
[----:B------:R-:W-:Y:S01]  /*2510*/  IADD3 R17, PT, PT, R17, 0x10, RZ ;  /* 0x0000001011117810 */ /* 0x000fe20007ffe0ff */
[----:B------:R-:W-:-:S02]  /*2520*/  VIADD R25, R25, 0x10 ;  /* 0x0000001019197836 */ /* 0x000fc40000000000 */
[----:B------:R-:W-:Y:S02]  /*2530*/  VIADD R24, R24, 0x10 ;  /* 0x0000001018187836 */ /* 0x000fe40000000000 */
[----:B------:R-:W-:Y:S02]  /*2540*/  VIADD R22, R22, 0x10 ;  /* 0x0000001016167836 */ /* 0x000fe40000000000 */
[----:B------:R-:W-:Y:S02]  /*2550*/  VIADD R21, R21, 0x10 ;  /* 0x0000001015157836 */ /* 0x000fe40000000000 */
[----:B------:R-:W-:Y:S02]  /*2560*/  VIADD R20, R20, 0x10 ;  /* 0x0000001014147836 */ /* 0x000fe40000000000 */
[----:B------:R-:W-:Y:S02]  /*2570*/  VIADD R18, R18, 0x10 ;  /* 0x0000001012127836 */ /* 0x000fe40000000000 */
[----:B------:R-:W-:-:S02]  /*2580*/  VIADD R19, R19, 0x10 ;  /* 0x0000001013137836 */ /* 0x000fc40000000000 */
[----:B--2---:R-:W-:Y:S01]  /*2590*/  FADD R56, R56, R31 ;  /* 0x0000001f38387221 */ /* 0x004fe20000000000 */
[----:B------:R-:W-:Y:S06]  /*25a0*/  BRA.U UP1, `(.L_x_103) ;  /* 0xffffffdd01747547 */ /* 0x000fec000b83ffff */
[----:B------:R-:W0:Y:S01]  /*25b0*/  LDCU UR12, c[0x0][0x394] ;  /* 0x00007280ff0c77ac */ /* 0x000e220008000800 */
[----:B------:R-:W1:Y:S01]  /*25c0*/  LDCU UR13, c[0x0][0x390] ;  /* 0x00007200ff0d77ac */ /* 0x000e620008000800 */
[----:B------:R-:W2:Y:S01]  /*25d0*/  LDCU.64 UR10, c[0x0][0x388] ;  /* 0x00007100ff0a77ac */ /* 0x000ea20008000a00 */
[----:B------:R-:W-:-:S05]  /*25e0*/  UMOV UR5, URZ ;  /* 0x000000ff00057c82 */ /* 0x000fca0008000000 */
.L_x_152:
[----:B------:R-:W-:Y:S01]  /*25f0*/  VIADD R17, R3, UR5 ;  /* 0x0000000503117c36 */ /* 0x000fe20008000000 */
[----:B------:R-:W-:Y:S01]  /*2600*/  UIADD3 UR5, UPT, UPT, UR5, 0x10, URZ ;  /* 0x0000001005057890 */ /* 0x000fe2000fffe0ff */
[----:B------:R-:W-:Y:S03]  /*2610*/  BSSY.RECONVERGENT B0, `(.L_x_104) ;  /* 0x000001c000007945 */ /* 0x000fe60003800200 */
[----:B------:R-:W-:Y:S01]  /*2620*/  SHF.R.S32.HI R53, RZ, 0x1f, R17 ;  /* 0x0000001fff357819 */ /* 0x000fe20000011411 */
[----:B------:R-:W-:-:S03]  /*2630*/  UISETP.NE.AND UP1, UPT, UR5, 0x80, UPT ;  /* 0x000000800500788c */ /* 0x000fc6000bf25270 */
[----:B0-----:R-:W-:-:S04]  /*2640*/  LOP3.LUT R18, R53, UR12, RZ, 0xfc, !PT ;  /* 0x0000000c35127c12 */ /* 0x001fc8000f8efcff */
[----:B------:R-:W-:-:S13]  /*2650*/  ISETP.NE.U32.AND P0, PT, R18, RZ, PT ;  /* 0x000000ff1200720c */ /* 0x000fda0003f05070 */
[----:B------:R-:W-:Y:S05]  /*2660*/  @P0 BRA `(.L_x_105) ;  /* 0x00000000004c0947 */ /* 0x000fea0003800000 */
[----:B-1----:R-:W0:Y:S01]  /*2670*/  I2F.U32.RP R20, UR13 ;  /* 0x0000000d00147d06 */ /* 0x002e220008209000 */
[----:B------:R-:W-:Y:S01]  /*2680*/  IMAD.MOV.U32 R18, RZ, RZ, RZ ;  /* 0x000000ffff127224 */ /* 0x000fe200078e00ff */
[----:B------:R-:W-:Y:S01]  /*2690*/  ISETP.NE.U32.AND P1, PT, RZ, UR13, PT ;  /* 0x0000000dff007c0c */ /* 0x000fe2000bf25070 */
[----:B------:R-:W-:-:S05]  /*26a0*/  IMAD.MOV.U32 R33, RZ, RZ, RZ ;  /* 0x000000ffff217224 */ /* 0x000fca00078e00ff */
[----:B0-----:R-:W0:Y:S02]  /*26b0*/  MUFU.RCP R20, R20 ;  /* 0x0000001400147308 */ /* 0x001e240000001000 */
[----:B0-----:R-:W-:-:S06]  /*26c0*/  IADD3 R19, PT, PT, R20, 0xffffffe, RZ ;  /* 0x0ffffffe14137810 */ /* 0x001fcc0007ffe0ff */
        /* <DEDUP_REMOVED lines=13> */
.L_x_105:
[----:B------:R-:W-:Y:S01]  /*27a0*/  IMAD.MOV.U32 R51, RZ, RZ, R17 ;  /* 0x000000ffff337224 */ /* 0x000fe200078e0011 */
[----:B------:R-:W-:-:S07]  /*27b0*/  MOV R52, 0x27d0 ;  /* 0x000027d000347802 */ /* 0x000fce0000000f00 */
[----:B-12---:R-:W-:Y:S05]  /*27c0*/  CALL.REL.NOINC `($__internal_1_$__cuda_sm20_rem_u64) ;  /* 0x0000001c00f07944 */ /* 0x006fea0003c00000 */
.L_x_106:
[----:B--2---:R-:W-:Y:S05]  /*27d0*/  BSYNC.RECONVERGENT B0 ;  /* 0x0000000000007941 */ /* 0x004fea0003800200 */
.L_x_104:
[----:B------:R-:W-:-:S04]  /*27e0*/  LEA R20, P0, R32, UR10, 0x2 ;  /* 0x0000000a20147c11 */ /* 0x000fc8000f8010ff */
[----:B------:R-:W-:-:S06]  /*27f0*/  LEA.HI.X R21, R32, UR11, R33, 0x2, P0 ;  /* 0x0000000b20157c11 */ /* 0x000fcc00080f1421 */
[----:B------:R-:W2:Y:S01]  /*2800*/  LDG.E R21, desc[UR8][R20.64] ;  /* 0x0000000814157981 */ /* 0x000ea2000c1e1900 */
[----:B------:R-:W-:Y:S01]  /*2810*/  IADD3 R51, PT, PT, R17, 0x1, RZ ;  /* 0x0000000111337810 */ /* 0x000fe20007ffe0ff */
[----:B------:R-:W-:Y:S03]  /*2820*/  BSSY.RECONVERGENT B0, `(.L_x_107) ;  /* 0x000001b000007945 */ /* 0x000fe60003800200 */
[----:B------:R-:W-:-:S04]  /*2830*/  SHF.R.S32.HI R53, RZ, 0x1f, R51 ;  /* 0x0000001fff357819 */ /* 0x000fc80000011433 */
[----:B------:R-:W-:-:S04]  /*2840*/  LOP3.LUT R18, R53, UR12, RZ, 0xfc, !PT ;  /* 0x0000000c35127c12 */ /* 0x000fc8000f8efcff */
[----:B------:R-:W-:Y:S01]  /*2850*/  ISETP.NE.U32.AND P0, PT, R18, RZ, PT ;  /* 0x000000ff1200720c */ /* 0x000fe20003f05070 */
[----:B--2---:R-:W-:-:S12]  /*2860*/  FADD R18, R21, R56 ;  /* 0x0000003815127221 */ /* 0x004fd80000000000 */
[----:B------:R-:W-:Y:S05]  /*2870*/  @P0 BRA `(.L_x_108) ;  /* 0x00000000004c0947 */ /* 0x000fea0003800000 */
[----:B------:R-:W0:Y:S01]  /*2880*/  I2F.U32.RP R22, UR13 ;  /* 0x0000000d00167d06 */ /* 0x000e220008209000 */
[----:B------:R-:W-:Y:S01]  /*2890*/  ISETP.NE.U32.AND P1, PT, RZ, UR13, PT ;  /* 0x0000000dff007c0c */ /* 0x000fe2000bf25070 */
[----:B------:R-:W-:-:S06]  /*28a0*/  IMAD.MOV.U32 R33, RZ, RZ, RZ ;  /* 0x000000ffff217224 */ /* 0x000fcc00078e00ff */
[----:B0-----:R-:W0:Y:S02]  /*28b0*/  MUFU.RCP R22, R22 ;  /* 0x0000001600167308 */ /* 0x001e240000001000 */
[----:B0-----:R-:W-:-:S06]  /*28c0*/  VIADD R20, R22, 0xffffffe ;  /* 0x0ffffffe16147836 */ /* 0x001fcc0000000000 */
        /* <DEDUP_REMOVED lines=14> */
.L_x_108:
[----:B------:R-:W-:-:S07]  /*29b0*/  MOV R52, 0x29d0 ;  /* 0x000029d000347802 */ /* 0x000fce0000000f00 */
[----:B------:R-:W-:Y:S05]  /*29c0*/  CALL.REL.NOINC `($__internal_1_$__cuda_sm20_rem_u64) ;  /* 0x0000001c00707944 */ /* 0x000fea0003c00000 */
.L_x_109:
[----:B------:R-:W-:Y:S05]  /*29d0*/  BSYNC.RECONVERGENT B0 ;  /* 0x0000000000007941 */ /* 0x000fea0003800200 */
.L_x_107:
        /* <DEDUP_REMOVED lines=29> */
.L_x_111:
[----:B------:R-:W-:-:S07]  /*2bb0*/  MOV R52, 0x2bd0 ;  /* 0x00002bd000347802 */ /* 0x000fce0000000f00 */
[----:B------:R-:W-:Y:S05]  /*2bc0*/  CALL.REL.NOINC `($__internal_1_$__cuda_sm20_rem_u64) ;  /* 0x0000001800f07944 */ /* 0x000fea0003c00000 */
.L_x_112:
[----:B------:R-:W-:Y:S05]  /*2bd0*/  BSYNC.RECONVERGENT B0 ;  /* 0x0000000000007941 */ /* 0x000fea0003800200 */
.L_x_110:
        /* <DEDUP_REMOVED lines=29> */
.L_x_114:
[----:B------:R-:W-:-:S07]  /*2db0*/  MOV R52, 0x2dd0 ;  /* 0x00002dd000347802 */ /* 0x000fce0000000f00 */
[----:B------:R-:W-:Y:S05]  /*2dc0*/  CALL.REL.NOINC `($__internal_1_$__cuda_sm20_rem_u64) ;  /* 0x0000001800707944 */ /* 0x000fea0003c00000 */
.L_x_115:
[----:B------:R-:W-:Y:S05]  /*2dd0*/  BSYNC.RECONVERGENT B0 ;  /* 0x0000000000007941 */ /* 0x000fea0003800200 */
.L_x_113:
        /* <DEDUP_REMOVED lines=29> */
.L_x_117:
[----:B------:R-:W-:-:S07]  /*2fb0*/  MOV R52, 0x2fd0 ;  /* 0x00002fd000347802 */ /* 0x000fce0000000f00 */
[----:B------:R-:W-:Y:S05]  /*2fc0*/  CALL.REL.NOINC `($__internal_1_$__cuda_sm20_rem_u64) ;  /* 0x0000001400f07944 */ /* 0x000fea0003c00000 */
.L_x_118:
[----:B------:R-:W-:Y:S05]  /*2fd0*/  BSYNC.RECONVERGENT B0 ;  /* 0x0000000000007941 */ /* 0x000fea0003800200 */
.L_x_116:
        /* <DEDUP_REMOVED lines=29> */
.L_x_120:
[----:B------:R-:W-:-:S07]  /*31b0*/  MOV R52, 0x31d0 ;  /* 0x000031d000347802 */ /* 0x000fce0000000f00 */
[----:B------:R-:W-:Y:S05]  /*31c0*/  CALL.REL.NOINC `($__internal_1_$__cuda_sm20_rem_u64) ;  /* 0x0000001400707944 */ /* 0x000fea0003c00000 */
.L_x_121:
[----:B------:R-:W-:Y:S05]  /*31d0*/  BSYNC.RECONVERGENT B0 ;  /* 0x0000000000007941 */ /* 0x000fea0003800200 */
.L_x_119:
        /* <DEDUP_REMOVED lines=29> */
.L_x_123:
[----:B------:R-:W-:-:S07]  /*33b0*/  MOV R52, 0x33d0 ;  /* 0x000033d000347802 */ /* 0x000fce0000000f00 */
[----:B------:R-:W-:Y:S05]  /*33c0*/  CALL.REL.NOINC `($__internal_1_$__cuda_sm20_rem_u64) ;  /* 0x0000001000f07944 */ /* 0x000fea0003c00000 */
.L_x_124:
[----:B------:R-:W-:Y:S05]  /*33d0*/  BSYNC.RECONVERGENT B0 ;  /* 0x0000000000007941 */ /* 0x000fea0003800200 */
.L_x_122:
        /* <DEDUP_REMOVED lines=29> */
.L_x_126:
[----:B------:R-:W-:-:S07]  /*35b0*/  MOV R52, 0x35d0 ;  /* 0x000035d000347802 */ /* 0x000fce0000000f00 */
[----:B------:R-:W-:Y:S05]  /*35c0*/  CALL.REL.NOINC `($__internal_1_$__cuda_sm20_rem_u64) ;  /* 0x0000001000707944 */ /* 0x000fea0003c00000 */
.L_x_127:
[----:B------:R-:W-:Y:S05]  /*35d0*/  BSYNC.RECONVERGENT B0 ;  /* 0x0000000000007941 */ /* 0x000fea0003800200 */
.L_x_125:
        /* <DEDUP_REMOVED lines=29> */
.L_x_129:
[----:B------:R-:W-:-:S07]  /*37b0*/  MOV R52, 0x37d0 ;  /* 0x000037d000347802 */ /* 0x000fce0000000f00 */
[----:B------:R-:W-:Y:S05]  /*37c0*/  CALL.REL.NOINC `($__internal_1_$__cuda_sm20_rem_u64) ;  /* 0x0000000c00f07944 */ /* 0x000fea0003c00000 */
.L_x_130:
[----:B------:R-:W-:Y:S05]  /*37d0*/  BSYNC.RECONVERGENT B0 ;  /* 0x0000000000007941 */ /* 0x000fea0003800200 */
.L_x_128:
        /* <DEDUP_REMOVED lines=29> */
.L_x_132:
[----:B------:R-:W-:-:S07]  /*39b0*/  MOV R52, 0x39d0 ;  /* 0x000039d000347802 */ /* 0x000fce0000000f00 */
[----:B------:R-:W-:Y:S05]  /*39c0*/  CALL.REL.NOINC `($__internal_1_$__cuda_sm20_rem_u64) ;  /* 0x0000000c00707944 */ /* 0x000fea0003c00000 */
.L_x_133:
[----:B------:R-:W-:Y:S05]  /*39d0*/  BSYNC.RECONVERGENT B0 ;  /* 0x0000000000007941 */ /* 0x000fea0003800200 */
.L_x_131:
        /* <DEDUP_REMOVED lines=29> */
.L_x_135:
[----:B------:R-:W-:-:S07]  /*3bb0*/  MOV R52, 0x3bd0 ;  /* 0x00003bd000347802 */ /* 0x000fce0000000f00 */
[----:B------:R-:W-:Y:S05]  /*3bc0*/  CALL.REL.NOINC `($__internal_1_$__cuda_sm20_rem_u64) ;  /* 0x0000000800f07944 */ /* 0x000fea0003c00000 */
.L_x_136:
[----:B------:R-:W-:Y:S05]  /*3bd0*/  BSYNC.RECONVERGENT B0 ;  /* 0x0000000000007941 */ /* 0x000fea0003800200 */
.L_x_134:
        /* <DEDUP_REMOVED lines=29> */
.L_x_138:
[----:B------:R-:W-:-:S07]  /*3db0*/  MOV R52, 0x3dd0 ;  /* 0x00003dd000347802 */ /* 0x000fce0000000f00 */
[----:B------:R-:W-:Y:S05]  /*3dc0*/  CALL.REL.NOINC `($__internal_1_$__cuda_sm20_rem_u64) ;  /* 0x0000000800707944 */ /* 0x000fea0003c00000 */
.L_x_139:
[----:B------:R-:W-:Y:S05]  /*3dd0*/  BSYNC.RECONVERGENT B0 ;  /* 0x0000000000007941 */ /* 0x000fea0003800200 */
.L_x_137:
        /* <DEDUP_REMOVED lines=29> */
.L_x_141:
[----:B------:R-:W-:-:S07]  /*3fb0*/  MOV R52, 0x3fd0 ;  /* 0x00003fd000347802 */ /* 0x000fce0000000f00 */
[----:B------:R-:W-:Y:S05]  /*3fc0*/  CALL.REL.NOINC `($__internal_1_$__cuda_sm20_rem_u64) ;  /* 0x0000000400f07944 */ /* 0x000fea0003c00000 */
.L_x_142:
[----:B------:R-:W-:Y:S05]  /*3fd0*/  BSYNC.RECONVERGENT B0 ;  /* 0x0000000000007941 */ /* 0x000fea0003800200 */
.L_x_140:
        /* <DEDUP_REMOVED lines=29> */
.L_x_144:
[----:B------:R-:W-:-:S07]  /*41b0*/  MOV R52, 0x41d0 ;  /* 0x000041d000347802 */ /* 0x000fce0000000f00 */
[----:B------:R-:W-:Y:S05]  /*41c0*/  CALL.REL.NOINC `($__internal_1_$__cuda_sm20_rem_u64) ;  /* 0x0000000400707944 */ /* 0x000fea0003c00000 */
.L_x_145:
[----:B------:R-:W-:Y:S05]  /*41d0*/  BSYNC.RECONVERGENT B0 ;  /* 0x0000000000007941 */ /* 0x000fea0003800200 */
.L_x_143:
        /* <DEDUP_REMOVED lines=29> */
.L_x_147:
[----:B------:R-:W-:-:S07]  /*43b0*/  MOV R52, 0x43d0 ;  /* 0x000043d000347802 */ /* 0x000fce0000000f00 */
[----:B------:R-:W-:Y:S05]  /*43c0*/  CALL.REL.NOINC `($__internal_1_$__cuda_sm20_rem_u64) ;  /* 0x0000000000f07944 */ /* 0x000fea0003c00000 */
.L_x_148:
[----:B------:R-:W-:Y:S05]  /*43d0*/  BSYNC.RECONVERGENT B0 ;  /* 0x0000000000007941 */ /* 0x000fea0003800200 */
.L_x_146:
        /* <DEDUP_REMOVED lines=12> */
[----:B------:R-:W-:-:S06]  /*44a0*/  HFMA2 R33, -RZ, RZ, 0, 0 ;  /* 0x00000000ff217431 */ /* 0x000fcc00000001ff */
        /* <DEDUP_REMOVED lines=16> */
.L_x_150:
[----:B------:R-:W-:-:S07]  /*45b0*/  MOV R52, 0x45d0 ;  /* 0x000045d000347802 */ /* 0x000fce0000000f00 */
[----:B------:R-:W-:Y:S05]  /*45c0*/  CALL.REL.NOINC `($__internal_1_$__cuda_sm20_rem_u64) ;  /* 0x0000000000707944 */ /* 0x000fea0003c00000 */
.L_x_151:
[----:B------:R-:W-:Y:S05]  /*45d0*/  BSYNC.RECONVERGENT B0 ;  /* 0x0000000000007941 */ /* 0x000fea0003800200 */
.L_x_149:
[----:B------:R-:W-:-:S04]  /*45e0*/  LEA R20, P0, R32, UR10, 0x2 ;  /* 0x0000000a20147c11 */ /* 0x000fc8000f8010ff */
[----:B------:R-:W-:-:S06]  /*45f0*/  LEA.HI.X R21, R32, UR11, R33, 0x2, P0 ;  /* 0x0000000b20157c11 */ /* 0x000fcc00080f1421 */
[----:B------:R-:W2:Y:S02]  /*4600*/  LDG.E R21, desc[UR8][R20.64] ;  /* 0x0000000814157981 */ /* 0x000ea4000c1e1900 */
[----:B--2---:R-:W-:Y:S01]  /*4610*/  FADD R56, R18, R21 ;  /* 0x0000001512387221 */ /* 0x004fe20000000000 */
[----:B------:R-:W-:Y:S06]  /*4620*/  BRA.U UP1, `(.L_x_152) ;  /* 0xffffffdd01f07547 */ /* 0x000fec000b83ffff */
[----:B------:R-:W-:Y:S05]  /*4630*/  BRA.U UP0, `(.L_x_153) ;  /* 0xffffffb900f47547 */ /* 0x000fea000b83ffff */
[----:B------:R-:W-:-:S13]  /*4640*/  FSETP.EQ.AND P0, PT, R56, -999999, PT ;  /* 0xc97423f03800780b */ /* 0x000fda0003f02000 */
.L_x_54:
        /* <DEDUP_REMOVED lines=13> */
.L_x_155:
[----:B------:R-:W-:Y:S05]  /*4720*/  BSYNC.RECONVERGENT B0 ;  /* 0x0000000000007941 */ /* 0x000fea0003800200 */
.L_x_154:
[----:B------:R-:W-:Y:S05]  /*4730*/  @!P0 EXIT ;  /* 0x000000000000894d */ /* 0x000fea0003800000 */
[----:B01----:R-:W0:Y:S01]  /*4740*/  LDC.64 R4, c[0x0][0x380] ;  /* 0x0000e000ff047b82 */ /* 0x003e220000000a00 */
[----:B------:R-:W-:Y:S02]  /*4750*/  IMAD.MOV.U32 R7, RZ, RZ, -0x368bdc10 ;  /* 0xc97423f0ff077424 */ /* 0x000fe400078e00ff */
[----:B0-----:R-:W-:-:S05]  /*4760*/  IMAD.WIDE R2, R2, 0x4, R4 ;  /* 0x0000000402027825 */ /* 0x001fca00078e0204 */
[----:B------:R-:W-:Y:S01]  /*4770*/  STG.E desc[UR8][R2.64], R7 ;  /* 0x0000000702007986 */ /* 0x000fe2000c101908 */
[----:B------:R-:W-:Y:S05]  /*4780*/  EXIT ;  /* 0x000000000000794d */ /* 0x000fea0003800000 */
        .weak           $__internal_1_$__cuda_sm20_rem_u64
        .type           $__internal_1_$__cuda_sm20_rem_u64,@function
        .size           $__internal_1_$__cuda_sm20_rem_u64,(.L_x_266 - $__internal_1_$__cuda_sm20_rem_u64)
$__internal_1_$__cuda_sm20_rem_u64:
        /* <DEDUP_REMOVED lines=29> */
[----:B------:R-:W-:Y:S02]  /*4960*/  HFMA2 R31, -RZ, RZ, 0, 0 ;  /* 0x00000000ff1f7431 */ /* 0x000fe400000001ff */
[----:B------:R-:W-:Y:S02]  /*4970*/  IMAD.X R32, R55, 0x1, R30, P0 ;  /* 0x0000000137207824 */ /* 0x000fe400000e061e */
[----:B------:R-:W-:-:S03]  /*4980*/  IMAD.HI.U32 R30, R58, R51, RZ ;  /* 0x000000333a1e7227 */ /* 0x000fc600078e00ff */
[----:B------:R-:W-:Y:S01]  /*4990*/  IADD3.X R32, PT, PT, RZ, RZ, R32, P2, P1 ;  /* 0x000000ffff207210 */ /* 0x000fe200017e2420 */
[----:B------:R-:W-:-:S04]  /*49a0*/  IMAD.WIDE.U32 R30, R58, R53, R30 ;  /* 0x000000353a1e7225 */ /* 0x000fc800078e001e */
[C---:B------:R-:W-:Y:S02]  /*49b0*/  IMAD R55, R32.reuse, R53, RZ ;  /* 0x0000003520377224 */ /* 0x040fe400078e02ff */
        /* <DEDUP_REMOVED lines=27> */
[----:B------:R-:W-:Y:S06]  /*4b70*/  RET.REL.NODEC R52 `(_Z15access_A_then_BPfS_mPmi) ;  /* 0xffffffb434207950 */ /* 0x000fec0003c3ffff */
.L_x_156:
        /* <DEDUP_REMOVED lines=16> */
.L_x_266:


//--------------------- .text._Z20access_buffer_B_onlyPfS_mPmi --------------------------
	.section	.text._Z20access_buffer_B_onlyPfS_mPmi,"ax",@progbits
	.align	128
        .global         _Z20access_buffer_B_onlyPfS_mPmi
        .type           _Z20access_buffer_B_onlyPfS_mPmi,@function
        .size           _Z20access_buffer_B_onlyPfS_mPmi,(.L_x_267 - _Z20access_buffer_B_onlyPfS_mPmi)
        .other          _Z20access_buffer_B_onlyPfS_mPmi,@"STO_CUDA_ENTRY STV_DEFAULT"
_Z20access_buffer_B_onlyPfS_mPmi:
.text._Z20access_buffer_B_onlyPfS_mPmi:
        /* <DEDUP_REMOVED lines=17> */
[----:B------:R-:W-:Y:S01]  /*0110*/  IMAD.SHL.U32 R38, R39, 0x20, RZ ;  /* 0x0000002027267824 */ /* 0x000fe200078e00ff */
[----:B------:R-:W-:Y:S01]  /*0120*/  UMOV UR4, URZ ;  /* 0x000000ff00047c82 */ /* 0x000fe20008000000 */
[----:B------:R-:W-:Y:S02]  /*0130*/  IMAD.MOV.U32 R44, RZ, RZ, RZ ;  /* 0x000000ffff2c7224 */ /* 0x000fe400078e00ff */
[C---:B------:R-:W-:Y:S01]  /*0140*/  VIADD R37, R38.reuse, 0x4 ;  /* 0x0000000426257836 */ /* 0x040fe20000000000 */
[----:B------:R-:W-:-:S07]  /*0150*/  IADD3 R36, PT, PT, R38, 0x5, RZ ;  /* 0x0000000526247810 */ /* 0x000fce0007ffe0ff */
.L_x_207:
[----:B------:R-:W1:Y:S01]  /*0160*/  LDCU UR5, c[0x0][0x3a0] ;  /* 0x00007400ff0577ac */ /* 0x000e620008000800 */
[C---:B------:R-:W-:Y:S01]  /*0170*/  VIADD R35, R38.reuse, 0x2 ;  /* 0x0000000226237836 */ /* 0x040fe20000000000 */
[C---:B------:R-:W-:Y:S01]  /*0180*/  IADD3 R32, PT, PT, R38.reuse, 0x1, RZ ;  /* 0x0000000126207810 */ /* 0x040fe20007ffe0ff */
[C---:B------:R-:W-:Y:S01]  /*0190*/  VIADD R34, R38.reuse, 0x3 ;  /* 0x0000000326227836 */ /* 0x040fe20000000000 */
[----:B------:R-:W-:Y:S01]  /*01a0*/  UIADD3 UR4, UPT, UPT, UR4, 0x1, URZ ;  /* 0x0000000104047890 */ /* 0x000fe2000fffe0ff */
[C---:B------:R-:W-:Y:S01]  /*01b0*/  VIADD R33, R38.reuse, 0xc ;  /* 0x0000000c26217836 */ /* 0x040fe20000000000 */
[C---:B------:R-:W-:Y:S01]  /*01c0*/  IADD3 R24, PT, PT, R38.reuse, 0x8, RZ ;  /* 0x0000000826187810 */ /* 0x040fe20007ffe0ff */
[C---:B------:R-:W-:Y:S01]  /*01d0*/  VIADD R31, R38.reuse, 0xa ;  /* 0x0000000a261f7836 */ /* 0x040fe20000000000 */
[C---:B------:R-:W-:Y:S01]  /*01e0*/  IADD3 R20, PT, PT, R38.reuse, 0xe, RZ ;  /* 0x0000000e26147810 */ /* 0x040fe20007ffe0ff */
[C---:B------:R-:W-:Y:S01]  /*01f0*/  VIADD R30, R38.reuse, 0xb ;  /* 0x0000000b261e7836 */ /* 0x040fe20000000000 */
[----:B------:R-:W-:Y:S01]  /*0200*/  MOV R16, R37 ;  /* 0x0000002500107202 */ /* 0x000fe20000000f00 */
[C---:B------:R-:W-:Y:S01]  /*0210*/  VIADD R25, R38.reuse, 0xd ;  /* 0x0000000d26197836 */ /* 0x040fe20000000000 */
[----:B------:R-:W2:Y:S01]  /*0220*/  LDCU UR10, c[0x0][0x394] ;  /* 0x00007280ff0a77ac */ /* 0x000ea20008000800 */
[----:B------:R-:W-:-:S02]  /*0230*/  VIADD R23, R38, 0x9 ;  /* 0x0000000926177836 */ /* 0x000fc40000000000 */
[C---:B------:R-:W-:Y:S01]  /*0240*/  VIADD R22, R38.reuse, 0x6 ;  /* 0x0000000626167836 */ /* 0x040fe20000000000 */
[----:B------:R-:W3:Y:S01]  /*0250*/  LDCU UR11, c[0x0][0x390] ;  /* 0x00007200ff0b77ac */ /* 0x000ee20008000800 */
[C---:B------:R-:W-:Y:S02]  /*0260*/  VIADD R21, R38.reuse, 0x7 ;  /* 0x0000000726157836 */ /* 0x040fe40000000000 */
[----:B------:R-:W-:Y:S01]  /*0270*/  VIADD R19, R38, 0xf ;  /* 0x0000000f26137836 */ /* 0x000fe20000000000 */
[----:B-1----:R-:W-:Y:S01]  /*0280*/  UISETP.NE.AND UP1, UPT, UR4, UR5, UPT ;  /* 0x000000050400728c */ /* 0x002fe2000bf25270 */
[----:B------:R-:W-:Y:S01]  /*0290*/  IMAD.MOV.U32 R18, RZ, RZ, R38 ;  /* 0x000000ffff127224 */ /* 0x000fe200078e0026 */
[----:B------:R-:W1:Y:S01]  /*02a0*/  LDCU.64 UR12, c[0x0][0x388] ;  /* 0x00007100ff0c77ac */ /* 0x000e620008000a00 */
[----:B------:R-:W-:Y:S01]  /*02b0*/  IMAD.MOV.U32 R17, RZ, RZ, R36 ;  /* 0x000000ffff117224 */ /* 0x000fe200078e0024 */
[----:B------:R-:W-:-:S07]  /*02c0*/  UMOV UR5, URZ ;  /* 0x000000ff00057c82 */ /* 0x000fce0008000000 */
.L_x_206:
[----:B0-----:R-:W-:Y:S01]  /*02d0*/  SHF.R.S32.HI R2, RZ, 0x1f, R18 ;  /* 0x0000001fff027819 */ /* 0x001fe20000011412 */
[----:B------:R-:W0:Y:S01]  /*02e0*/  LDCU.64 UR6, c[0x0][0x390] ;  /* 0x00007200ff0677ac */ /* 0x000e220008000a00 */
[----:B------:R-:W-:Y:S01]  /*02f0*/  BSSY.RECONVERGENT B0, `(.L_x_158) ;  /* 0x000002b000007945 */ /* 0x000fe20003800200 */
[----:B------:R-:W-:Y:S02]  /*0300*/  SHF.R.S32.HI R43, RZ, 0x1f, R32 ;  /* 0x0000001fff2b7819 */ /* 0x000fe40000011420 */
[----:B--2---:R-:W-:Y:S02]  /*0310*/  LOP3.LUT R0, R2, UR10, RZ, 0xfc, !PT ;  /* 0x0000000a02007c12 */ /* 0x004fe4000f8efcff */
        /* <DEDUP_REMOVED lines=15> */
[----:B0-----:R-:W-:Y:S06]  /*0410*/  @P0 BRA `(.L_x_159) ;  /* 0x00000000004c0947 */ /* 0x001fec0003800000 */
[----:B---3--:R-:W0:Y:S01]  /*0420*/  I2F.U32.RP R0, UR11 ;  /* 0x0000000b00007d06 */ /* 0x008e220008209000 */
[----:B------:R-:W-:-:S07]  /*0430*/  ISETP.NE.U32.AND P1, PT, RZ, UR11, PT ;  /* 0x0000000bff007c0c */ /* 0x000fce000bf25070 */
[----:B0-----:R-:W0:Y:S02]  /*0440*/  MUFU.RCP R0, R0 ;  /* 0x0000000000007308 */ /* 0x001e240000001000 */
[----:B0-----:R-:W-:-:S06]  /*0450*/  VIADD R26, R0, 0xffffffe ;  /* 0x0ffffffe001a7836 */ /* 0x001fcc0000000000 */
[----:B------:R0:W2:Y:S02]  /*0460*/  F2I.FTZ.U32.TRUNC.NTZ R27, R26 ;  /* 0x0000001a001b7305 */ /* 0x0000a4000021f000 */
[----:B0-----:R-:W-:Y:S02]  /*0470*/  IMAD.MOV.U32 R26, RZ, RZ, RZ ;  /* 0x000000ffff1a7224 */ /* 0x001fe400078e00ff */
[----:B--2---:R-:W-:-:S04]  /*0480*/  IMAD.MOV R29, RZ, RZ, -R27 ;  /* 0x000000ffff1d7224 */ /* 0x004fc800078e0a1b */
[----:B------:R-:W-:-:S04]  /*0490*/  IMAD R29, R29, UR11, RZ ;  /* 0x0000000b1d1d7c24 */ /* 0x000fc8000f8e02ff */
[----:B------:R-:W-:-:S04]  /*04a0*/  IMAD.HI.U32 R27, R27, R29, R26 ;  /* 0x0000001d1b1b7227 */ /* 0x000fc800078e001a */
[----:B------:R-:W-:Y:S02]  /*04b0*/  IMAD.MOV.U32 R29, RZ, RZ, RZ ;  /* 0x000000ffff1d7224 */ /* 0x000fe400078e00ff */
        /* <DEDUP_REMOVED lines=9> */
.L_x_159:
[----:B------:R-:W-:Y:S02]  /*0550*/  MOV R0, R18 ;  /* 0x0000001200007202 */ /* 0x000fe40000000f00 */
[----:B------:R-:W-:-:S07]  /*0560*/  MOV R42, 0x580 ;  /* 0x00000580002a7802 */ /* 0x000fce0000000f00 */
[----:B-1-3--:R-:W-:Y:S05]  /*0570*/  CALL.REL.NOINC `($__internal_2_$__cuda_sm20_rem_u64) ;  /* 0x0000002000887944 */ /* 0x00afea0003c00000 */
[----:B------:R-:W-:Y:S02]  /*0580*/  IMAD.MOV.U32 R28, RZ, RZ, R2 ;  /* 0x000000ffff1c7224 */ /* 0x000fe400078e0002 */
[----:B------:R-:W-:-:S07]  /*0590*/  IMAD.MOV.U32 R29, RZ, RZ, R27 ;  /* 0x000000ffff1d7224 */ /* 0x000fce00078e001b */
.L_x_160:
[----:B-1----:R-:W-:Y:S05]  /*05a0*/  BSYNC.RECONVERGENT B0 ;  /* 0x0000000000007941 */ /* 0x002fea0003800200 */
.L_x_158:
        /* <DEDUP_REMOVED lines=11> */
[----:B0-----:R-:W-:-:S06]  /*0660*/  VIADD R26, R2, 0xffffffe ;  /* 0x0ffffffe021a7836 */ /* 0x001fcc0000000000 */
[----:B------:R0:W1:Y:S02]  /*0670*/  F2I.FTZ.U32.TRUNC.NTZ R27, R26 ;  /* 0x0000001a001b7305 */ /* 0x000064000021f000 */
[----:B0-----:R-:W-:Y:S01]  /*0680*/  IMAD.MOV.U32 R26, RZ, RZ, RZ ;  /* 0x000000ffff1a7224 */ /* 0x001fe200078e00ff */
[----:B-1----:R-:W-:-:S05]  /*0690*/  IADD3 R29, PT, PT, RZ, -R27, RZ ;  /* 0x8000001bff1d7210 */ /* 0x002fca0007ffe0ff */
[----:B------:R-:W-:-:S04]  /*06a0*/  IMAD R29, R29, UR11, RZ ;  /* 0x0000000b1d1d7c24 */ /* 0x000fc8000f8e02ff */
[----:B------:R-:W-:-:S06]  /*06b0*/  IMAD.HI.U32 R29, R27, R29, R26 ;  /* 0x0000001d1b1d7227 */ /* 0x000fcc00078e001a */
[----:B------:R-:W-:-:S04]  /*06c0*/  IMAD.HI.U32 R0, R29, R32, RZ ;  /* 0x000000201d007227 */ /* 0x000fc800078e00ff */
[----:B------:R-:W-:Y:S02]  /*06d0*/  IMAD.MOV R27, RZ, RZ, -R0 ;  /* 0x000000ffff1b7224 */ /* 0x000fe400078e0a00 */
[----:B------:R-:W-:Y:S02]  /*06e0*/  IMAD.MOV.U32 R29, RZ, RZ, RZ ;  /* 0x000000ffff1d7224 */ /* 0x000fe400078e00ff */
[----:B------:R-:W-:-:S05]  /*06f0*/  IMAD R28, R27, UR11, R32 ;  /* 0x0000000b1b1c7c24 */ /* 0x000fca000f8e0220 */
[----:B------:R-:W-:-:S13]  /*0700*/  ISETP.GE.U32.AND P0, PT, R28, UR11, PT ;  /* 0x0000000b1c007c0c */ /* 0x000fda000bf06070 */
[----:B------:R-:W-:-:S05]  /*0710*/  @P0 VIADD R28, R28, -UR11 ;  /* 0x8000000b1c1c0c36 */ /* 0x000fca0008000000 */
[----:B------:R-:W-:-:S13]  /*0720*/  ISETP.GE.U32.AND P0, PT, R28, UR11, PT ;  /* 0x0000000b1c007c0c */ /* 0x000fda000bf06070 */
[----:B------:R-:W-:Y:S02]  /*0730*/  @P0 IADD3 R28, PT, PT, R28, -UR11, RZ ;  /* 0x8000000b1c1c0c10 */ /* 0x000fe4000fffe0ff */
[----:B------:R-:W-:Y:S01]  /*0740*/  @!P1 LOP3.LUT R28, RZ, UR11, RZ, 0x33, !PT ;  /* 0x0000000bff1c9c12 */ /* 0x000fe2000f8e33ff */
[----:B------:R-:W-:Y:S06]  /*0750*/  BRA `(.L_x_163) ;  /* 0x0000000000187947 */ /* 0x000fec0003800000 */
.L_x_162:
[----:B------:R-:W-:Y:S01]  /*0760*/  IMAD.MOV.U32 R2, RZ, RZ, R43 ;  /* 0x000000ffff027224 */ /* 0x000fe200078e002b */
[----:B------:R-:W-:Y:S01]  /*0770*/  MOV R42, 0x7a0 ;  /* 0x000007a0002a7802 */ /* 0x000fe20000000f00 */
[----:B------:R-:W-:-:S07]  /*0780*/  IMAD.MOV.U32 R0, RZ, RZ, R32 ;  /* 0x000000ffff007224 */ /* 0x000fce00078e0020 */
[----:B------:R-:W-:Y:S05]  /*0790*/  CALL.REL.NOINC `($__internal_2_$__cuda_sm20_rem_u64) ;  /* 0x0000002000007944 */ /* 0x000fea0003c00000 */
[----:B------:R-:W-:Y:S01]  /*07a0*/  MOV R28, R2 ;  /* 0x00000002001c7202 */ /* 0x000fe20000000f00 */
[----:B------:R-:W-:-:S07]  /*07b0*/  IMAD.MOV.U32 R29, RZ, RZ, R27 ;  /* 0x000000ffff1d7224 */ /* 0x000fce00078e001b */
.L_x_163:
[----:B------:R-:W-:Y:S05]  /*07c0*/  BSYNC.RECONVERGENT B0 ;  /* 0x0000000000007941 */ /* 0x000fea0003800200 */
.L_x_161:
        /* <DEDUP_REMOVED lines=13> */
[----:B0-----:R-:W-:Y:S02]  /*08a0*/  HFMA2 R26, -RZ, RZ, 0, 0 ;  /* 0x00000000ff1a7431 */ /* 0x001fe400000001ff */
[----:B-1----:R-:W-:-:S04]  /*08b0*/  IMAD.MOV R29, RZ, RZ, -R27 ;  /* 0x000000ffff1d7224 */ /* 0x002fc800078e0a1b */
[----:B------:R-:W-:-:S04]  /*08c0*/  IMAD R29, R29, UR11, RZ ;  /* 0x0000000b1d1d7c24 */ /* 0x000fc8000f8e02ff */
[----:B------:R-:W-:Y:S01]  /*08d0*/  IMAD.HI.U32 R0, R27, R29, R26 ;  /* 0x0000001d1b007227 */ /* 0x000fe200078e001a */
[----:B------:R-:W-:-:S05]  /*08e0*/  MOV R29, RZ ;  /* 0x000000ff001d7202 */ /* 0x000fca0000000f00 */
        /* <DEDUP_REMOVED lines=9> */
.L_x_165:
[----:B------:R-:W-:Y:S01]  /*0980*/  IMAD.MOV.U32 R2, RZ, RZ, R41 ;  /* 0x000000ffff027224 */ /* 0x000fe200078e0029 */
[----:B------:R-:W-:Y:S01]  /*0990*/  MOV R42, 0x9c0 ;  /* 0x000009c0002a7802 */ /* 0x000fe20000000f00 */
[----:B------:R-:W-:-:S07]  /*09a0*/  IMAD.MOV.U32 R0, RZ, RZ, R35 ;  /* 0x000000ffff007224 */ /* 0x000fce00078e0023 */
[----:B------:R-:W-:Y:S05]  /*09b0*/  CALL.REL.NOINC `($__internal_2_$__cuda_sm20_rem_u64) ;  /* 0x0000001c00787944 */ /* 0x000fea0003c00000 */
[----:B------:R-:W-:Y:S01]  /*09c0*/  IMAD.MOV.U32 R28, RZ, RZ, R2 ;  /* 0x000000ffff1c7224 */ /* 0x000fe200078e0002 */
[----:B------:R-:W-:-:S07]  /*09d0*/  MOV R29, R27 ;  /* 0x0000001b001d7202 */ /* 0x000fce0000000f00 */
.L_x_166:
[----:B------:R-:W-:Y:S05]  /*09e0*/  BSYNC.RECONVERGENT B0 ;  /* 0x0000000000007941 */ /* 0x000fea0003800200 */
.L_x_164:
        /* <DEDUP_REMOVED lines=27> */
.L_x_168:
[----:B------:R-:W-:Y:S01]  /*0ba0*/  MOV R2, R15 ;  /* 0x0000000f00027202 */ /* 0x000fe20000000f00 */
[----:B------:R-:W-:Y:S01]  /*0bb0*/  IMAD.MOV.U32 R0, RZ, RZ, R34 ;  /* 0x000000ffff007224 */ /* 0x000fe200078e0022 */
[----:B------:R-:W-:-:S07]  /*0bc0*/  MOV R42, 0xbe0 ;  /* 0x00000be0002a7802 */ /* 0x000fce0000000f00 */
[----:B------:R-:W-:Y:S05]  /*0bd0*/  CALL.REL.NOINC `($__internal_2_$__cuda_sm20_rem_u64) ;  /* 0x0000001800f07944 */ /* 0x000fea0003c00000 */
[----:B------:R-:W-:Y:S02]  /*0be0*/  IMAD.MOV.U32 R28, RZ, RZ, R2 ;  /* 0x000000ffff1c7224 */ /* 0x000fe400078e0002 */
[----:B------:R-:W-:-:S07]  /*0bf0*/  IMAD.MOV.U32 R29, RZ, RZ, R27 ;  /* 0x000000ffff1d7224 */ /* 0x000fce00078e001b */
.L_x_169:
[----:B------:R-:W-:Y:S05]  /*0c00*/  BSYNC.RECONVERGENT B0 ;  /* 0x0000000000007941 */ /* 0x000fea0003800200 */
.L_x_167:
        /* <DEDUP_REMOVED lines=11> */
[----:B0-----:R-:W-:-:S06]  /*0cc0*/  IADD3 R14, PT, PT, R2, 0xffffffe, RZ ;  /* 0x0ffffffe020e7810 */ /* 0x001fcc0007ffe0ff */
[----:B------:R0:W1:Y:S02]  /*0cd0*/  F2I.FTZ.U32.TRUNC.NTZ R15, R14 ;  /* 0x0000000e000f7305 */ /* 0x000064000021f000 */
[----:B0-----:R-:W-:Y:S02]  /*0ce0*/  IMAD.MOV.U32 R14, RZ, RZ, RZ ;  /* 0x000000ffff0e7224 */ /* 0x001fe400078e00ff */
[----:B-1----:R-:W-:-:S04]  /*0cf0*/  IMAD.MOV R27, RZ, RZ, -R15 ;  /* 0x000000ffff1b7224 */ /* 0x002fc800078e0a0f */
[----:B------:R-:W-:-:S04]  /*0d00*/  IMAD R27, R27, UR11, RZ ;  /* 0x0000000b1b1b7c24 */ /* 0x000fc8000f8e02ff */
[----:B------:R-:W-:-:S06]  /*0d10*/  IMAD.HI.U32 R27, R15, R27, R14 ;  /* 0x0000001b0f1b7227 */ /* 0x000fcc00078e000e */
[----:B------:R-:W-:-:S04]  /*0d20*/  IMAD.HI.U32 R0, R27, R16, RZ ;  /* 0x000000101b007227 */ /* 0x000fc800078e00ff */
[----:B------:R-:W-:Y:S02]  /*0d30*/  IMAD.MOV R15, RZ, RZ, -R0 ;  /* 0x000000ffff0f7224 */ /* 0x000fe400078e0a00 */
[----:B------:R-:W-:Y:S02]  /*0d40*/  IMAD.MOV.U32 R27, RZ, RZ, RZ ;  /* 0x000000ffff1b7224 */ /* 0x000fe400078e00ff */
[----:B------:R-:W-:-:S05]  /*0d50*/  IMAD R26, R15, UR11, R16 ;  /* 0x0000000b0f1a7c24 */ /* 0x000fca000f8e0210 */
[----:B------:R-:W-:-:S13]  /*0d60*/  ISETP.GE.U32.AND P0, PT, R26, UR11, PT ;  /* 0x0000000b1a007c0c */ /* 0x000fda000bf06070 */
[----:B------:R-:W-:-:S04]  /*0d70*/  @P0 IADD3 R26, PT, PT, R26, -UR11, RZ ;  /* 0x8000000b1a1a0c10 */ /* 0x000fc8000fffe0ff */
[----:B------:R-:W-:-:S13]  /*0d80*/  ISETP.GE.U32.AND P0, PT, R26, UR11, PT ;  /* 0x0000000b1a007c0c */ /* 0x000fda000bf06070 */
[----:B------:R-:W-:Y:S01]  /*0d90*/  @P0 VIADD R26, R26, -UR11 ;  /* 0x8000000b1a1a0c36 */ /* 0x000fe20008000000 */
[----:B------:R-:W-:Y:S01]  /*0da0*/  @!P1 LOP3.LUT R26, RZ, UR11, RZ, 0x33, !PT ;  /* 0x0000000bff1a9c12 */ /* 0x000fe2000f8e33ff */
[----:B------:R-:W-:Y:S06]  /*0db0*/  BRA `(.L_x_172) ;  /* 0x0000000000147947 */ /* 0x000fec0003800000 */
.L_x_171:
[----:B------:R-:W-:Y:S01]  /*0dc0*/  IMAD.MOV.U32 R2, RZ, RZ, R14 ;  /* 0x000000ffff027224 */ /* 0x000fe200078e000e */
[----:B------:R-:W-:Y:S02]  /*0dd0*/  MOV R0, R16 ;  /* 0x0000001000007202 */ /* 0x000fe40000000f00 */
[----:B------:R-:W-:-:S07]  /*0de0*/  MOV R42, 0xe00 ;  /* 0x00000e00002a7802 */ /* 0x000fce0000000f00 */
[----:B------:R-:W-:Y:S05]  /*0df0*/  CALL.REL.NOINC `($__internal_2_$__cuda_sm20_rem_u64) ;  /* 0x0000001800687944 */ /* 0x000fea0003c00000 */
[----:B------:R-:W-:-:S07]  /*0e00*/  IMAD.MOV.U32 R26, RZ, RZ, R2 ;  /* 0x000000ffff1a7224 */ /* 0x000fce00078e0002 */
.L_x_172:
[----:B------:R-:W-:Y:S05]  /*0e10*/  BSYNC.RECONVERGENT B0 ;  /* 0x0000000000007941 */ /* 0x000fea0003800200 */
.L_x_170:
        /* <DEDUP_REMOVED lines=9> */
[----:B------:R-:W-:Y:S02]  /*0eb0*/  ISETP.NE.U32.AND P1, PT, RZ, UR11, PT ;  /* 0x0000000bff007c0c */ /* 0x000fe4000bf25070 */
[----:B------:R-:W-:-:S05]  /*0ec0*/  MOV R27, RZ ;  /* 0x000000ff001b7202 */ /* 0x000fca0000000f00 */
[----:B0-----:R-:W0:Y:S02]  /*0ed0*/  MUFU.RCP R2, R2 ;  /* 0x0000000200027308 */ /* 0x001e240000001000 */
[----:B0-----:R-:W-:-:S06]  /*0ee0*/  VIADD R14, R2, 0xffffffe ;  /* 0x0ffffffe020e7836 */ /* 0x001fcc0000000000 */
        /* <DEDUP_REMOVED lines=14> */
.L_x_174:
[----:B------:R-:W-:Y:S01]  /*0fd0*/  IMAD.MOV.U32 R2, RZ, RZ, R13 ;  /* 0x000000ffff027224 */ /* 0x000fe200078e000d */
[----:B------:R-:W-:Y:S01]  /*0fe0*/  MOV R42, 0x1010 ;  /* 0x00001010002a7802 */ /* 0x000fe20000000f00 */
[----:B------:R-:W-:-:S07]  /*0ff0*/  IMAD.MOV.U32 R0, RZ, RZ, R17 ;  /* 0x000000ffff007224 */ /* 0x000fce00078e0011 */
[----:B------:R-:W-:Y:S05]  /*1000*/  CALL.REL.NOINC `($__internal_2_$__cuda_sm20_rem_u64) ;  /* 0x0000001400e47944 */ /* 0x000fea0003c00000 */
[----:B------:R-:W-:-:S07]  /*1010*/  MOV R26, R2 ;  /* 0x00000002001a7202 */ /* 0x000fce0000000f00 */
.L_x_175:
[----:B------:R-:W-:Y:S05]  /*1020*/  BSYNC.RECONVERGENT B0 ;  /* 0x0000000000007941 */ /* 0x000fea0003800200 */
.L_x_173:
        /* <DEDUP_REMOVED lines=27> */
.L_x_177:
[----:B------:R-:W-:Y:S01]  /*11e0*/  IMAD.MOV.U32 R2, RZ, RZ, R12 ;  /* 0x000000ffff027224 */ /* 0x000fe200078e000c */
[----:B------:R-:W-:Y:S02]  /*11f0*/  MOV R0, R22 ;  /* 0x0000001600007202 */ /* 0x000fe40000000f00 */
[----:B------:R-:W-:-:S07]  /*1200*/  MOV R42, 0x1220 ;  /* 0x00001220002a7802 */ /* 0x000fce0000000f00 */
[----:B------:R-:W-:Y:S05]  /*1210*/  CALL.REL.NOINC `($__internal_2_$__cuda_sm20_rem_u64) ;  /* 0x0000001400607944 */ /* 0x000fea0003c00000 */
[----:B------:R-:W-:-:S07]  /*1220*/  IMAD.MOV.U32 R26, RZ, RZ, R2 ;  /* 0x000000ffff1a7224 */ /* 0x000fce00078e0002 */
.L_x_178:
[----:B------:R-:W-:Y:S05]  /*1230*/  BSYNC.RECONVERGENT B0 ;  /* 0x0000000000007941 */ /* 0x000fea0003800200 */
.L_x_176:
        /* <DEDUP_REMOVED lines=27> */
.L_x_180:
[----:B------:R-:W-:Y:S01]  /*13f0*/  MOV R2, R11 ;  /* 0x0000000b00027202 */ /* 0x000fe20000000f00 */
[----:B------:R-:W-:Y:S01]  /*1400*/  IMAD.MOV.U32 R0, RZ, RZ, R21 ;  /* 0x000000ffff007224 */ /* 0x000fe200078e0015 */
[----:B------:R-:W-:-:S07]  /*1410*/  MOV R42, 0x1430 ;  /* 0x00001430002a7802 */ /* 0x000fce0000000f00 */
[----:B------:R-:W-:Y:S05]  /*1420*/  CALL.REL.NOINC `($__internal_2_$__cuda_sm20_rem_u64) ;  /* 0x0000001000dc7944 */ /* 0x000fea0003c00000 */
[----:B------:R-:W-:-:S07]  /*1430*/  IMAD.MOV.U32 R26, RZ, RZ, R2 ;  /* 0x000000ffff1a7224 */ /* 0x000fce00078e0002 */
.L_x_181:
[----:B------:R-:W-:Y:S05]  /*1440*/  BSYNC.RECONVERGENT B0 ;  /* 0x0000000000007941 */ /* 0x000fea0003800200 */
.L_x_179:
        /* <DEDUP_REMOVED lines=10> */
[----:B------:R-:W-:-:S06]  /*14f0*/  HFMA2 R27, -RZ, RZ, 0, 0 ;  /* 0x00000000ff1b7431 */ /* 0x000fcc00000001ff */
[----:B0-----:R-:W0:Y:S02]  /*1500*/  MUFU.RCP R2, R2 ;  /* 0x0000000200027308 */ /* 0x001e240000001000 */
[----:B0-----:R-:W-:-:S06]  /*1510*/  IADD3 R10, PT, PT, R2, 0xffffffe, RZ ;  /* 0x0ffffffe020a7810 */ /* 0x001fcc0007ffe0ff */
        /* <DEDUP_REMOVED lines=14> */
.L_x_183:
[----:B------:R-:W-:Y:S01]  /*1600*/  IMAD.MOV.U32 R2, RZ, RZ, R10 ;  /* 0x000000ffff027224 */ /* 0x000fe200078e000a */
[----:B------:R-:W-:Y:S01]  /*1610*/  MOV R42, 0x1640 ;  /* 0x00001640002a7802 */ /* 0x000fe20000000f00 */
[----:B------:R-:W-:-:S07]  /*1620*/  IMAD.MOV.U32 R0, RZ, RZ, R24 ;  /* 0x000000ffff007224 */ /* 0x000fce00078e0018 */
[----:B------:R-:W-:Y:S05]  /*1630*/  CALL.REL.NOINC `($__internal_2_$__cuda_sm20_rem_u64) ;  /* 0x0000001000587944 */ /* 0x000fea0003c00000 */
[----:B------:R-:W-:-:S07]  /*1640*/  MOV R26, R2 ;  /* 0x00000002001a7202 */ /* 0x000fce0000000f00 */
.L_x_184:
[----:B------:R-:W-:Y:S05]  /*1650*/  BSYNC.RECONVERGENT B0 ;  /* 0x0000000000007941 */ /* 0x000fea0003800200 */
.L_x_182:
        /* <DEDUP_REMOVED lines=27> */
.L_x_186:
[----:B------:R-:W-:Y:S01]  /*1810*/  IMAD.MOV.U32 R2, RZ, RZ, R9 ;  /* 0x000000ffff027224 */ /* 0x000fe200078e0009 */
[----:B------:R-:W-:Y:S02]  /*1820*/  MOV R0, R23 ;  /* 0x0000001700007202 */ /* 0x000fe40000000f00 */
[----:B------:R-:W-:-:S07]  /*1830*/  MOV R42, 0x1850 ;  /* 0x00001850002a7802 */ /* 0x000fce0000000f00 */
[----:B------:R-:W-:Y:S05]  /*1840*/  CALL.REL.NOINC `($__internal_2_$__cuda_sm20_rem_u64) ;  /* 0x0000000c00d47944 */ /* 0x000fea0003c00000 */
[----:B------:R-:W-:-:S07]  /*1850*/  IMAD.MOV.U32 R26, RZ, RZ, R2 ;  /* 0x000000ffff1a7224 */ /* 0x000fce00078e0002 */
.L_x_187:
[----:B------:R-:W-:Y:S05]  /*1860*/  BSYNC.RECONVERGENT B0 ;  /* 0x0000000000007941 */ /* 0x000fea0003800200 */
.L_x_185:
        /* <DEDUP_REMOVED lines=27> */
.L_x_189:
[----:B------:R-:W-:Y:S01]  /*1a20*/  MOV R2, R8 ;  /* 0x0000000800027202 */ /* 0x000fe20000000f00 */
[----:B------:R-:W-:Y:S01]  /*1a30*/  IMAD.MOV.U32 R0, RZ, RZ, R31 ;  /* 0x000000ffff007224 */ /* 0x000fe200078e001f */
[----:B------:R-:W-:-:S07]  /*1a40*/  MOV R42, 0x1a60 ;  /* 0x00001a60002a7802 */ /* 0x000fce0000000f00 */
[----:B------:R-:W-:Y:S05]  /*1a50*/  CALL.REL.NOINC `($__internal_2_$__cuda_sm20_rem_u64) ;  /* 0x0000000c00507944 */ /* 0x000fea0003c00000 */
[----:B------:R-:W-:-:S07]  /*1a60*/  IMAD.MOV.U32 R26, RZ, RZ, R2 ;  /* 0x000000ffff1a7224 */ /* 0x000fce00078e0002 */
.L_x_190:
[----:B------:R-:W-:Y:S05]  /*1a70*/  BSYNC.RECONVERGENT B0 ;  /* 0x0000000000007941 */ /* 0x000fea0003800200 */
.L_x_188:
        /* <DEDUP_REMOVED lines=27> */
.L_x_192:
[----:B------:R-:W-:Y:S01]  /*1c30*/  IMAD.MOV.U32 R2, RZ, RZ, R7 ;  /* 0x000000ffff027224 */ /* 0x000fe200078e0007 */
[----:B------:R-:W-:Y:S01]  /*1c40*/  MOV R42, 0x1c70 ;  /* 0x00001c70002a7802 */ /* 0x000fe20000000f00 */
[----:B------:R-:W-:-:S07]  /*1c50*/  IMAD.MOV.U32 R0, RZ, RZ, R30 ;  /* 0x000000ffff007224 */ /* 0x000fce00078e001e */
[----:B------:R-:W-:Y:S05]  /*1c60*/  CALL.REL.NOINC `($__internal_2_$__cuda_sm20_rem_u64) ;  /* 0x0000000800cc7944 */ /* 0x000fea0003c00000 */
[----:B------:R-:W-:-:S07]  /*1c70*/  MOV R26, R2 ;  /* 0x00000002001a7202 */ /* 0x000fce0000000f00 */
.L_x_193:
[----:B------:R-:W-:Y:S05]  /*1c80*/  BSYNC.RECONVERGENT B0 ;  /* 0x0000000000007941 */ /* 0x000fea0003800200 */
.L_x_191:
        /* <DEDUP_REMOVED lines=27> */
.L_x_195:
[----:B------:R-:W-:Y:S01]  /*1e40*/  IMAD.MOV.U32 R2, RZ, RZ, R6 ;  /* 0x000000ffff027224 */ /* 0x000fe200078e0006 */
[----:B------:R-:W-:Y:S02]  /*1e50*/  MOV R0, R33 ;  /* 0x0000002100007202 */ /* 0x000fe40000000f00 */
[----:B------:R-:W-:-:S07]  /*1e60*/  MOV R42, 0x1e80 ;  /* 0x00001e80002a7802 */ /* 0x000fce0000000f00 */
[----:B------:R-:W-:Y:S05]  /*1e70*/  CALL.REL.NOINC `($__internal_2_$__cuda_sm20_rem_u64) ;  /* 0x0000000800487944 */ /* 0x000fea0003c00000 */
[----:B------:R-:W-:-:S07]  /*1e80*/  IMAD.MOV.U32 R26, RZ, RZ, R2 ;  /* 0x000000ffff1a7224 */ /* 0x000fce00078e0002 */
.L_x_196:
[----:B------:R-:W-:Y:S05]  /*1e90*/  BSYNC.RECONVERGENT B0 ;  /* 0x0000000000007941 */ /* 0x000fea0003800200 */
.L_x_194:
        /* <DEDUP_REMOVED lines=27> */
.L_x_198:
[----:B------:R-:W-:Y:S01]  /*2050*/  MOV R2, R5 ;  /* 0x0000000500027202 */ /* 0x000fe20000000f00 */
[----:B------:R-:W-:Y:S01]  /*2060*/  IMAD.MOV.U32 R0, RZ, RZ, R25 ;  /* 0x000000ffff007224 */ /* 0x000fe200078e0019 */
[----:B------:R-:W-:-:S07]  /*2070*/  MOV R42, 0x2090 ;  /* 0x00002090002a7802 */ /* 0x000fce0000000f00 */
[----:B------:R-:W-:Y:S05]  /*2080*/  CALL.REL.NOINC `($__internal_2_$__cuda_sm20_rem_u64) ;  /* 0x0000000400c47944 */ /* 0x000fea0003c00000 */
[----:B------:R-:W-:-:S07]  /*2090*/  IMAD.MOV.U32 R26, RZ, RZ, R2 ;  /* 0x000000ffff1a7224 */ /* 0x000fce00078e0002 */
.L_x_199:
[----:B------:R-:W-:Y:S05]  /*20a0*/  BSYNC.RECONVERGENT B0 ;  /* 0x0000000000007941 */ /* 0x000fea0003800200 */
.L_x_197:
        /* <DEDUP_REMOVED lines=27> */
.L_x_201:
[----:B------:R-:W-:Y:S01]  /*2260*/  IMAD.MOV.U32 R2, RZ, RZ, R4 ;  /* 0x000000ffff027224 */ /* 0x000fe200078e0004 */
[----:B------:R-:W-:Y:S01]  /*2270*/  MOV R42, 0x22a0 ;  /* 0x000022a0002a7802 */ /* 0x000fe20000000f00 */
[----:B------:R-:W-:-:S07]  /*2280*/  IMAD.MOV.U32 R0, RZ, RZ, R20 ;  /* 0x000000ffff007224 */ /* 0x000fce00078e0014 */
[----:B------:R-:W-:Y:S05]  /*2290*/  CALL.REL.NOINC `($__internal_2_$__cuda_sm20_rem_u64) ;  /* 0x0000000400407944 */ /* 0x000fea0003c00000 */
[----:B------:R-:W-:-:S07]  /*22a0*/  MOV R26, R2 ;  /* 0x00000002001a7202 */ /* 0x000fce0000000f00 */
.L_x_202:
[----:B------:R-:W-:Y:S05]  /*22b0*/  BSYNC.RECONVERGENT B0 ;  /* 0x0000000000007941 */ /* 0x000fea0003800200 */
.L_x_200:
        /* <DEDUP_REMOVED lines=12> */
[----:B0-----:R-:W-:-:S06]  /*2380*/  VIADD R3, R4, 0xffffffe ;  /* 0x0ffffffe04037836 */ /* 0x001fcc0000000000 */
[----:B------:R-:W0:Y:S02]  /*2390*/  F2I.FTZ.U32.TRUNC.NTZ R3, R3 ;  /* 0x0000000300037305 */ /* 0x000e24000021f000 */
[----:B0-----:R-:W-:-:S04]  /*23a0*/  IMAD.MOV R5, RZ, RZ, -R3 ;  /* 0x000000ffff057224 */ /* 0x001fc800078e0a03 */
[----:B------:R-:W-:-:S04]  /*23b0*/  IMAD R5, R5, UR11, RZ ;  /* 0x0000000b05057c24 */ /* 0x000fc8000f8e02ff */
[----:B------:R-:W-:-:S04]  /*23c0*/  IMAD.HI.U32 R0, R3, R5, R2 ;  /* 0x0000000503007227 */ /* 0x000fc800078e0002 */
[----:B------:R-:W-:Y:S02]  /*23d0*/  IMAD.MOV.U32 R3, RZ, RZ, RZ ;  /* 0x000000ffff037224 */ /* 0x000fe400078e00ff */
        /* <DEDUP_REMOVED lines=9> */
.L_x_204:
[----:B------:R-:W-:Y:S01]  /*2470*/  IMAD.MOV.U32 R2, RZ, RZ, R3 ;  /* 0x000000ffff027224 */ /* 0x000fe200078e0003 */
[----:B------:R-:W-:Y:S02]  /*2480*/  MOV R0, R19 ;  /* 0x0000001300007202 */ /* 0x000fe40000000f00 */
[----:B------:R-:W-:-:S07]  /*2490*/  MOV R42, 0x24b0 ;  /* 0x000024b0002a7802 */ /* 0x000fce0000000f00 */
[----:B------:R-:W-:Y:S05]  /*24a0*/  CALL.REL.NOINC `($__internal_2_$__cuda_sm20_rem_u64) ;  /* 0x0000000000bc7944 */ /* 0x000fea0003c00000 */
[----:B------:R-:W-:-:S07]  /*24b0*/  IMAD.MOV.U32 R3, RZ, RZ, R27 ;  /* 0x000000ffff037224 */ /* 0x000fce00078e001b */
.L_x_205:
[----:B------:R-:W-:Y:S05]  /*24c0*/  BSYNC.RECONVERGENT B0 ;  /* 0x0000000000007941 */ /* 0x000fea0003800200 */
.L_x_203:
        /* <DEDUP_REMOVED lines=21> */
[----:B--2---:R-:W-:Y:S01]  /*2620*/  FADD R44, R44, R5 ;  /* 0x000000052c2c7221 */ /* 0x004fe20000000000 */
[----:B------:R-:W-:Y:S06]  /*2630*/  BRA.U UP0, `(.L_x_206) ;  /* 0xffffffdd00247547 */ /* 0x000fec000b83ffff */
[----:B------:R-:W-:Y:S05]  /*2640*/  BRA.U UP1, `(.L_x_207) ;  /* 0xffffffd901c47547 */ /* 0x000fea000b83ffff */
[----:B------:R-:W-:-:S13]  /*2650*/  FSETP.EQ.AND P0, PT, R44, -999999, PT ;  /* 0xc97423f02c00780b */ /* 0x000fda0003f02000 */
.L_x_157:
[----:B------:R-:W-:Y:S01]  /*2660*/  BAR.SYNC.DEFER_BLOCKING 0x0 ;  /* 0x0000000000007b1d */ /* 0x000fe20000010000 */
[----:B------:R-:W-:-:S05]  /*2670*/  ISETP.NE.AND P1, PT, R40, RZ, PT ;  /* 0x000000ff2800720c */ /* 0x000fca0003f25270 */
[----:B------:R-:W-:Y:S08]  /*2680*/  BSSY.RECONVERGENT B0, `(.L_x_208) ;  /* 0x000000b000007945 */ /* 0x000ff00003800200 */
[----:B------:R-:W-:Y:S05]  /*2690*/  @P1 BRA `(.L_x_209) ;  /* 0x0000000000241947 */ /* 0x000fea0003800000 */
[----:B------:R-:W-:Y:S01]  /*26a0*/  CS2R R6, SR_CLOCKLO ;  /* 0x0000000000067805 */ /* 0x000fe20000015000 */
[----:B------:R-:W1:Y:S01]  /*26b0*/  S2UR UR5, SR_CgaCtaId ;  /* 0x00000000000579c3 */ /* 0x000e620000008800 */
[----:B------:R-:W-:-:S07]  /*26c0*/  UMOV UR4, 0x400 ;  /* 0x0000040000047882 */ /* 0x000fce0000000000 */
[----:B0-----:R-:W0:Y:S01]  /*26d0*/  LDC.64 R4, c[0x0][0x398] ;  /* 0x0000e600ff047b82 */ /* 0x001e220000000a00 */
[----:B-1----:R-:W-:-:S09]  /*26e0*/  ULEA UR4, UR5, UR4, 0x18 ;  /* 0x0000000405047291 */ /* 0x002fd2000f8ec0ff */
[----:B------:R-:W1:Y:S02]  /*26f0*/  LDS.64 R2, [UR4] ;  /* 0x00000004ff027984 */ /* 0x000e640008000a00 */
[----:B-1----:R-:W-:-:S04]  /*2700*/  IADD3 R2, P1, PT, -R2, R6, RZ ;  /* 0x0000000602027210 */ /* 0x002fc80007f3e1ff */
[----:B------:R-:W-:-:S05]  /*2710*/  IADD3.X R3, PT, PT, ~R3, R7, RZ, P1, !PT ;  /* 0x0000000703037210 */ /* 0x000fca0000ffe5ff */
[----:B0-----:R1:W-:Y:S04]  /*2720*/  STG.E.64 desc[UR8][R4.64], R2 ;  /* 0x0000000204007986 */ /* 0x0013e8000c101b08 */
.L_x_209:
[----:B------:R-:W-:Y:S05]  /*2730*/  BSYNC.RECONVERGENT B0 ;  /* 0x0000000000007941 */ /* 0x000fea0003800200 */
.L_x_208:
[----:B------:R-:W-:Y:S05]  /*2740*/  @!P0 EXIT ;  /* 0x000000000000894d */ /* 0x000fea0003800000 */
[----:B01----:R-:W0:Y:S01]  /*2750*/  LDC.64 R2, c[0x0][0x388] ;  /* 0x0000e200ff027b82 */ /* 0x003e220000000a00 */
[----:B------:R-:W-:Y:S02]  /*2760*/  IMAD.MOV.U32 R5, RZ, RZ, -0x368bdc10 ;  /* 0xc97423f0ff057424 */ /* 0x000fe400078e00ff */
[----:B0-----:R-:W-:-:S05]  /*2770*/  IMAD.WIDE R2, R39, 0x4, R2 ;  /* 0x0000000427027825 */ /* 0x001fca00078e0202 */
[----:B------:R-:W-:Y:S01]  /*2780*/  STG.E desc[UR8][R2.64], R5 ;  /* 0x0000000502007986 */ /* 0x000fe2000c101908 */
[----:B------:R-:W-:Y:S05]  /*2790*/  EXIT ;  /* 0x000000000000794d */ /* 0x000fea0003800000 */
        .weak           $__internal_2_$__cuda_sm20_rem_u64
        .type           $__internal_2_$__cuda_sm20_rem_u64,@function
        .size           $__internal_2_$__cuda_sm20_rem_u64,(.L_x_267 - $__internal_2_$__cuda_sm20_rem_u64)
$__internal_2_$__cuda_sm20_rem_u64:
[----:B------:R-:W0:Y:S08]  /*27a0*/  I2F.U64.RP R46, UR6 ;  /* 0x00000006002e7d12 */ /* 0x000e300008309000 */
[----:B0-----:R-:W0:Y:S02]  /*27b0*/  MUFU.RCP R27, R46 ;  /* 0x0000002e001b7308 */ /* 0x001e240000001000 */
[----:B0-----:R-:W-:-:S06]  /*27c0*/  VIADD R27, R27, 0x1ffffffe ;  /* 0x1ffffffe1b1b7836 */ /* 0x001fcc0000000000 */
[----:B------:R-:W0:Y:S02]  /*27d0*/  F2I.U64.TRUNC R26, R27 ;  /* 0x0000001b001a7311 */ /* 0x000e24000020d800 */
[----:B0-----:R-:W-:-:S04]  /*27e0*/  IMAD.WIDE.U32 R28, R26, UR6, RZ ;  /* 0x000000061a1c7c25 */ /* 0x001fc8000f8e00ff */
[C---:B------:R-:W-:Y:S01]  /*27f0*/  IMAD R45, R26.reuse, UR7, R29 ;  /* 0x000000071a2d7c24 */ /* 0x040fe2000f8e021d */
[----:B------:R-:W-:Y:S01]  /*2800*/  IADD3 R47, P0, PT, RZ, -R28, RZ ;  /* 0x8000001cff2f7210 */ /* 0x000fe20007f1e0ff */
[----:B------:R-:W-:Y:S02]  /*2810*/  IMAD.MOV.U32 R29, RZ, RZ, R26 ;  /* 0x000000ffff1d7224 */ /* 0x000fe400078e001a */
[----:B------:R-:W-:Y:S02]  /*2820*/  IMAD R45, R27, UR6, R45 ;  /* 0x000000061b2d7c24 */ /* 0x000fe4000f8e022d */
[----:B------:R-:W-:-:S03]  /*2830*/  IMAD.HI.U32 R28, R26, R47, RZ ;  /* 0x0000002f1a1c7227 */ /* 0x000fc600078e00ff */
[----:B------:R-:W-:-:S05]  /*2840*/  IADD3.X R45, PT, PT, RZ, ~R45, RZ, P0, !PT ;  /* 0x8000002dff2d7210 */ /* 0x000fca00007fe4ff */
[----:B------:R-:W-:-:S04]  /*2850*/  IMAD.WIDE.U32 R28, P0, R26, R45, R28 ;  /* 0x0000002d1a1c7225 */ /* 0x000fc8000780001c */
[----:B------:R-:W-:-:S04]  /*2860*/  IMAD.HI.U32 R26, R27, R45, RZ ;  /* 0x0000002d1b1a7227 */ /* 0x000fc800078e00ff */
[----:B------:R-:W-:-:S04]  /*2870*/  IMAD.HI.U32 R28, P1, R27, R47, R28 ;  /* 0x0000002f1b1c7227 */ /* 0x000fc8000782001c */
[----:B------:R-:W-:Y:S02]  /*2880*/  IMAD.X R26, R26, 0x1, R27, P0 ;  /* 0x000000011a1a7824 */ /* 0x000fe400000e061b */
[----:B------:R-:W-:-:S05]  /*2890*/  IMAD R27, R27, R45, RZ ;  /* 0x0000002d1b1b7224 */ /* 0x000fca00078e02ff */
[----:B------:R-:W-:-:S04]  /*28a0*/  IADD3 R27, P0, PT, R27, R28, RZ ;  /* 0x0000001c1b1b7210 */ /* 0x000fc80007f1e0ff */
[----:B------:R-:W-:Y:S01]  /*28b0*/  IADD3.X R45, PT, PT, RZ, RZ, R26, P0, P1 ;  /* 0x000000ffff2d7210 */ /* 0x000fe200007e241a */
[----:B------:R-:W-:-:S04]  /*28c0*/  IMAD.WIDE.U32 R28, R27, UR6, RZ ;  /* 0x000000061b1c7c25 */ /* 0x000fc8000f8e00ff */
[----:B------:R-:W-:Y:S01]  /*28d0*/  IMAD R26, R27, UR7, R29 ;  /* 0x000000071b1a7c24 */ /* 0x000fe2000f8e021d */
[----:B------:R-:W-:-:S03]  /*28e0*/  IADD3 R29, P0, PT, RZ, -R28, RZ ;  /* 0x8000001cff1d7210 */ /* 0x000fc60007f1e0ff */
[----:B------:R-:W-:-:S05]  /*28f0*/  IMAD R26, R45, UR6, R26 ;  /* 0x000000062d1a7c24 */ /* 0x000fca000f8e021a */
[----:B------:R-:W-:Y:S01]  /*2900*/  IADD3.X R28, PT, PT, RZ, ~R26, RZ, P0, !PT ;  /* 0x8000001aff1c7210 */ /* 0x000fe200007fe4ff */
[----:B------:R-:W-:-:S04]  /*2910*/  IMAD.HI.U32 R26, R27, R29, RZ ;  /* 0x0000001d1b1a7227 */ /* 0x000fc800078e00ff */
[----:B------:R-:W-:-:S04]  /*2920*/  IMAD.HI.U32 R46, R45, R28, RZ ;  /* 0x0000001c2d2e7227 */ /* 0x000fc800078e00ff */
[----:B------:R-:W-:-:S04]  /*2930*/  IMAD.WIDE.U32 R26, P0, R27, R28, R26 ;  /* 0x0000001c1b1a7225 */ /* 0x000fc8000780001a */
[----:B------:R-:W-:-:S04]  /*2940*/  IMAD.HI.U32 R26, P1, R45, R29, R26 ;  /* 0x0000001d2d1a7227 */ /* 0x000fc8000782001a */
[----:B------:R-:W-:Y:S02]  /*2950*/  IMAD.X R27, R46, 0x1, R45, P0 ;  /* 0x000000012e1b7824 */ /* 0x000fe400000e062d */
[----:B------:R-:W-:Y:S02]  /*2960*/  IMAD R45, R45, R28, RZ ;  /* 0x0000001c2d2d7224 */ /* 0x000fe400078e02ff */
[----:B------:R-:W-:-:S03]  /*2970*/  IMAD.MOV.U32 R29, RZ, RZ, RZ ;  /* 0x000000ffff1d7224 */ /* 0x000fc600078e00ff */
[----:B------:R-:W-:-:S04]  /*2980*/  IADD3 R45, P0, PT, R45, R26, RZ ;  /* 0x0000001a2d2d7210 */ /* 0x000fc80007f1e0ff */
[----:B------:R-:W-:Y:S01]  /*2990*/  IADD3.X R27, PT, PT, RZ, RZ, R27, P0, P1 ;  /* 0x000000ffff1b7210 */ /* 0x000fe200007e241b */
[----:B------:R-:W-:-:S04]  /*29a0*/  IMAD.HI.U32 R28, R45, R0, RZ ;  /* 0x000000002d1c7227 */ /* 0x000fc800078e00ff */
[----:B------:R-:W-:-:S04]  /*29b0*/  IMAD.WIDE.U32 R28, R45, R2, R28 ;  /* 0x000000022d1c7225 */ /* 0x000fc800078e001c */
[C---:B------:R-:W-:Y:S02]  /*29c0*/  IMAD R45, R27.reuse, R2, RZ ;  /* 0x000000021b2d7224 */ /* 0x040fe400078e02ff */
[----:B------:R-:W-:-:S04]  /*29d0*/  IMAD.HI.U32 R26, P0, R27, R0, R28 ;  /* 0x000000001b1a7227 */ /* 0x000fc8000780001c */
[----:B------:R-:W-:Y:S01]  /*29e0*/  IMAD.HI.U32 R27, R27, R2, RZ ;  /* 0x000000021b1b7227 */ /* 0x000fe200078e00ff */
[----:B------:R-:W-:-:S04]  /*29f0*/  IADD3 R45, P1, PT, R45, R26, RZ ;  /* 0x0000001a2d2d7210 */ /* 0x000fc80007f3e0ff */
[----:B------:R-:W-:Y:S01]  /*2a00*/  IADD3.X R27, PT, PT, R27, RZ, RZ, P0, !PT ;  /* 0x000000ff1b1b7210 */ /* 0x000fe200007fe4ff */
[----:B------:R-:W-:-:S04]  /*2a10*/  IMAD.WIDE.U32 R28, R45, UR6, RZ ;  /* 0x000000062d1c7c25 */ /* 0x000fc8000f8e00ff */
[----:B------:R-:W-:Y:S01]  /*2a20*/  IMAD R26, R45, UR7, R29 ;  /* 0x000000072d1a7c24 */ /* 0x000fe2000f8e021d */
[----:B------:R-:W-:Y:S01]  /*2a30*/  IADD3 R28, P2, PT, -R28, R0, RZ ;  /* 0x000000001c1c7210 */ /* 0x000fe20007f5e1ff */
[----:B------:R-:W-:-:S03]  /*2a40*/  IMAD.X R27, RZ, RZ, R27, P1 ;  /* 0x000000ffff1b7224 */ /* 0x000fc600008e061b */
[----:B------:R-:W-:Y:S01]  /*2a50*/  ISETP.GE.U32.AND P0, PT, R28, UR6, PT ;  /* 0x000000061c007c0c */ /* 0x000fe2000bf06070 */
[----:B------:R-:W-:-:S04]  /*2a60*/  IMAD R27, R27, UR6, R26 ;  /* 0x000000061b1b7c24 */ /* 0x000fc8000f8e021a */
[----:B------:R-:W-:Y:S01]  /*2a70*/  IMAD.X R0, R2, 0x1, ~R27, P2 ;  /* 0x0000000102007824 */ /* 0x000fe200010e0e1b */
[----:B------:R-:W-:-:S04]  /*2a80*/  IADD3 R27, P1, PT, R28, -UR6, RZ ;  /* 0x800000061c1b7c10 */ /* 0x000fc8000ff3e0ff */
[----:B------:R-:W-:-:S04]  /*2a90*/  ISETP.GE.U32.AND.EX P0, PT, R0, UR7, PT, P0 ;  /* 0x0000000700007c0c */ /* 0x000fc8000bf06100 */
[----:B------:R-:W-:Y:S02]  /*2aa0*/  SEL R28, R27, R28, P0 ;  /* 0x0000001c1b1c7207 */ /* 0x000fe40000000000 */
[----:B------:R-:W-:Y:S02]  /*2ab0*/  IADD3.X R27, PT, PT, R0, ~UR7, RZ, P1, !PT ;  /* 0x80000007001b7c10 */ /* 0x000fe40008ffe4ff */
[C---:B------:R-:W-:Y:S02]  /*2ac0*/  IADD3 R29, P2, PT, R28.reuse, -UR6, RZ ;  /* 0x800000061c1d7c10 */ /* 0x040fe4000ff5e0ff */
[----:B------:R-:W-:Y:S02]  /*2ad0*/  SEL R27, R27, R0, P0 ;  /* 0x000000001b1b7207 */ /* 0x000fe40000000000 */
[----:B------:R-:W-:Y:S02]  /*2ae0*/  ISETP.GE.U32.AND P0, PT, R28, UR6, PT ;  /* 0x000000061c007c0c */ /* 0x000fe4000bf06070 */
[----:B------:R-:W-:-:S02]  /*2af0*/  ISETP.NE.U32.AND P1, PT, RZ, UR6, PT ;  /* 0x00000006ff007c0c */ /* 0x000fc4000bf25070 */
[----:B------:R-:W-:Y:S02]  /*2b00*/  ISETP.GE.U32.AND.EX P0, PT, R27, UR7, PT, P0 ;  /* 0x000000071b007c0c */ /* 0x000fe4000bf06100 */
[----:B------:R-:W-:Y:S02]  /*2b10*/  ISETP.NE.AND.EX P1, PT, RZ, UR7, PT, P1 ;  /* 0x00000007ff007c0c */ /* 0x000fe4000bf25310 */
[----:B------:R-:W-:Y:S02]  /*2b20*/  SEL R29, R29, R28, P0 ;  /* 0x0000001c1d1d7207 */ /* 0x000fe40000000000 */
[----:B------:R-:W-:Y:S02]  /*2b30*/  IADD3.X R0, PT, PT, R27, ~UR7, RZ, P2, !PT ;  /* 0x800000071b007c10 */ /* 0x000fe400097fe4ff */
[----:B------:R-:W-:Y:S01]  /*2b40*/  SEL R2, R29, 0xffffffff, P1 ;  /* 0xffffffff1d027807 */ /* 0x000fe20000800000 */
[----:B------:R-:W-:Y:S01]  /*2b50*/  IMAD.MOV.U32 R29, RZ, RZ, 0x0 ;  /* 0x00000000ff1d7424 */ /* 0x000fe200078e00ff */
[----:B------:R-:W-:-:S02]  /*2b60*/  MOV R28, R42 ;  /* 0x0000002a001c7202 */ /* 0x000fc40000000f00 */
[----:B------:R-:W-:-:S04]  /*2b70*/  SEL R0, R0, R27, P0 ;  /* 0x0000001b00007207 */ /* 0x000fc80000000000 */
[----:B------:R-:W-:Y:S01]  /*2b80*/  SEL R27, R0, 0xffffffff, P1 ;  /* 0xffffffff001b7807 */ /* 0x000fe20000800000 */
[----:B------:R-:W-:Y:S06]  /*2b90*/  RET.REL.NODEC R28 `(_Z20access_buffer_B_onlyPfS_mPmi) ;  /* 0xffffffd41c187950 */ /* 0x000fec0003c3ffff */
.L_x_210:
        /* <DEDUP_REMOVED lines=14> */
.L_x_267:


//--------------------- .text._Z20access_buffer_A_onlyPfS_mPmi --------------------------
	.section	.text._Z20access_buffer_A_onlyPfS_mPmi,"ax",@progbits
	.align	128
        .global         _Z20access_buffer_A_onlyPfS_mPmi
        .type           _Z20access_buffer_A_onlyPfS_mPmi,@function
        .size           _Z20access_buffer_A_onlyPfS_mPmi,(.L_x_268 - _Z20access_buffer_A_onlyPfS_mPmi)
        .other          _Z20access_buffer_A_onlyPfS_mPmi,@"STO_CUDA_ENTRY STV_DEFAULT"
_Z20access_buffer_A_onlyPfS_mPmi:
.text._Z20access_buffer_A_onlyPfS_mPmi:
        /* <DEDUP_REMOVED lines=22> */
.L_x_261:
        /* <DEDUP_REMOVED lines=23> */
.L_x_260:
        /* <DEDUP_REMOVED lines=40> */
.L_x_213:
[----:B------:R-:W-:Y:S02]  /*0550*/  MOV R0, R18 ;  /* 0x0000001200007202 */ /* 0x000fe40000000f00 */
[----:B------:R-:W-:-:S07]  /*0560*/  MOV R42, 0x580 ;  /* 0x00000580002a7802 */ /* 0x000fce0000000f00 */
[----:B-1-3--:R-:W-:Y:S05]  /*0570*/  CALL.REL.NOINC `($__internal_3_$__cuda_sm20_rem_u64) ;  /* 0x0000002000887944 */ /* 0x00afea0003c00000 */
[----:B------:R-:W-:Y:S02]  /*0580*/  IMAD.MOV.U32 R28, RZ, RZ, R2 ;  /* 0x000000ffff1c7224 */ /* 0x000fe400078e0002 */
[----:B------:R-:W-:-:S07]  /*0590*/  IMAD.MOV.U32 R29, RZ, RZ, R27 ;  /* 0x000000ffff1d7224 */ /* 0x000fce00078e001b */
.L_x_214:
[----:B-1----:R-:W-:Y:S05]  /*05a0*/  BSYNC.RECONVERGENT B0 ;  /* 0x0000000000007941 */ /* 0x002fea0003800200 */
.L_x_212:
        /* <DEDUP_REMOVED lines=27> */
.L_x_216:
[----:B------:R-:W-:Y:S01]  /*0760*/  IMAD.MOV.U32 R2, RZ, RZ, R43 ;  /* 0x000000ffff027224 */ /* 0x000fe200078e002b */
[----:B------:R-:W-:Y:S01]  /*0770*/  MOV R42, 0x7a0 ;  /* 0x000007a0002a7802 */ /* 0x000fe20000000f00 */
[----:B------:R-:W-:-:S07]  /*0780*/  IMAD.MOV.U32 R0, RZ, RZ, R32 ;  /* 0x000000ffff007224 */ /* 0x000fce00078e0020 */
[----:B------:R-:W-:Y:S05]  /*0790*/  CALL.REL.NOINC `($__internal_3_$__cuda_sm20_rem_u64) ;  /* 0x0000002000007944 */ /* 0x000fea0003c00000 */
[----:B------:R-:W-:Y:S01]  /*07a0*/  MOV R28, R2 ;  /* 0x00000002001c7202 */ /* 0x000fe20000000f00 */
[----:B------:R-:W-:-:S07]  /*07b0*/  IMAD.MOV.U32 R29, RZ, RZ, R27 ;  /* 0x000000ffff1d7224 */ /* 0x000fce00078e001b */
.L_x_217:
[----:B------:R-:W-:Y:S05]  /*07c0*/  BSYNC.RECONVERGENT B0 ;  /* 0x0000000000007941 */ /* 0x000fea0003800200 */
.L_x_215:
        /* <DEDUP_REMOVED lines=27> */
.L_x_219:
[----:B------:R-:W-:Y:S01]  /*0980*/  IMAD.MOV.U32 R2, RZ, RZ, R41 ;  /* 0x000000ffff027224 */ /* 0x000fe200078e0029 */
[----:B------:R-:W-:Y:S01]  /*0990*/  MOV R42, 0x9c0 ;  /* 0x000009c0002a7802 */ /* 0x000fe20000000f00 */
[----:B------:R-:W-:-:S07]  /*09a0*/  IMAD.MOV.U32 R0, RZ, RZ, R35 ;  /* 0x000000ffff007224 */ /* 0x000fce00078e0023 */
[----:B------:R-:W-:Y:S05]  /*09b0*/  CALL.REL.NOINC `($__internal_3_$__cuda_sm20_rem_u64) ;  /* 0x0000001c00787944 */ /* 0x000fea0003c00000 */
[----:B------:R-:W-:Y:S01]  /*09c0*/  IMAD.MOV.U32 R28, RZ, RZ, R2 ;  /* 0x000000ffff1c7224 */ /* 0x000fe200078e0002 */
[----:B------:R-:W-:-:S07]  /*09d0*/  MOV R29, R27 ;  /* 0x0000001b001d7202 */ /* 0x000fce0000000f00 */
.L_x_220:
[----:B------:R-:W-:Y:S05]  /*09e0*/  BSYNC.RECONVERGENT B0 ;  /* 0x0000000000007941 */ /* 0x000fea0003800200 */
.L_x_218:
        /* <DEDUP_REMOVED lines=27> */
.L_x_222:
[----:B------:R-:W-:Y:S01]  /*0ba0*/  MOV R2, R15 ;  /* 0x0000000f00027202 */ /* 0x000fe20000000f00 */
[----:B------:R-:W-:Y:S01]  /*0bb0*/  IMAD.MOV.U32 R0, RZ, RZ, R34 ;  /* 0x000000ffff007224 */ /* 0x000fe200078e0022 */
[----:B------:R-:W-:-:S07]  /*0bc0*/  MOV R42, 0xbe0 ;  /* 0x00000be0002a7802 */ /* 0x000fce0000000f00 */
[----:B------:R-:W-:Y:S05]  /*0bd0*/  CALL.REL.NOINC `($__internal_3_$__cuda_sm20_rem_u64) ;  /* 0x0000001800f07944 */ /* 0x000fea0003c00000 */
[----:B------:R-:W-:Y:S02]  /*0be0*/  IMAD.MOV.U32 R28, RZ, RZ, R2 ;  /* 0x000000ffff1c7224 */ /* 0x000fe400078e0002 */
[----:B------:R-:W-:-:S07]  /*0bf0*/  IMAD.MOV.U32 R29, RZ, RZ, R27 ;  /* 0x000000ffff1d7224 */ /* 0x000fce00078e001b */
.L_x_223:
[----:B------:R-:W-:Y:S05]  /*0c00*/  BSYNC.RECONVERGENT B0 ;  /* 0x0000000000007941 */ /* 0x000fea0003800200 */
.L_x_221:
        /* <DEDUP_REMOVED lines=27> */
.L_x_225:
[----:B------:R-:W-:Y:S01]  /*0dc0*/  IMAD.MOV.U32 R2, RZ, RZ, R14 ;  /* 0x000000ffff027224 */ /* 0x000fe200078e000e */
[----:B------:R-:W-:Y:S02]  /*0dd0*/  MOV R0, R16 ;  /* 0x0000001000007202 */ /* 0x000fe40000000f00 */
[----:B------:R-:W-:-:S07]  /*0de0*/  MOV R42, 0xe00 ;  /* 0x00000e00002a7802 */ /* 0x000fce0000000f00 */
[----:B------:R-:W-:Y:S05]  /*0df0*/  CALL.REL.NOINC `($__internal_3_$__cuda_sm20_rem_u64) ;  /* 0x0000001800687944 */ /* 0x000fea0003c00000 */
[----:B------:R-:W-:-:S07]  /*0e00*/  IMAD.MOV.U32 R26, RZ, RZ, R2 ;  /* 0x000000ffff1a7224 */ /* 0x000fce00078e0002 */
.L_x_226:
[----:B------:R-:W-:Y:S05]  /*0e10*/  BSYNC.RECONVERGENT B0 ;  /* 0x0000000000007941 */ /* 0x000fea0003800200 */
.L_x_224:
        /* <DEDUP_REMOVED lines=27> */
.L_x_228:
[----:B------:R-:W-:Y:S01]  /*0fd0*/  IMAD.MOV.U32 R2, RZ, RZ, R13 ;  /* 0x000000ffff027224 */ /* 0x000fe200078e000d */
[----:B------:R-:W-:Y:S01]  /*0fe0*/  MOV R42, 0x1010 ;  /* 0x00001010002a7802 */ /* 0x000fe20000000f00 */
[----:B------:R-:W-:-:S07]  /*0ff0*/  IMAD.MOV.U32 R0, RZ, RZ, R17 ;  /* 0x000000ffff007224 */ /* 0x000fce00078e0011 */
[----:B------:R-:W-:Y:S05]  /*1000*/  CALL.REL.NOINC `($__internal_3_$__cuda_sm20_rem_u64) ;  /* 0x0000001400e47944 */ /* 0x000fea0003c00000 */
[----:B------:R-:W-:-:S07]  /*1010*/  MOV R26, R2 ;  /* 0x00000002001a7202 */ /* 0x000fce0000000f00 */
.L_x_229:
[----:B------:R-:W-:Y:S05]  /*1020*/  BSYNC.RECONVERGENT B0 ;  /* 0x0000000000007941 */ /* 0x000fea0003800200 */
.L_x_227:
        /* <DEDUP_REMOVED lines=27> */
.L_x_231:
[----:B------:R-:W-:Y:S01]  /*11e0*/  IMAD.MOV.U32 R2, RZ, RZ, R12 ;  /* 0x000000ffff027224 */ /* 0x000fe200078e000c */
[----:B------:R-:W-:Y:S02]  /*11f0*/  MOV R0, R22 ;  /* 0x0000001600007202 */ /* 0x000fe40000000f00 */
[----:B------:R-:W-:-:S07]  /*1200*/  MOV R42, 0x1220 ;  /* 0x00001220002a7802 */ /* 0x000fce0000000f00 */
[----:B------:R-:W-:Y:S05]  /*1210*/  CALL.REL.NOINC `($__internal_3_$__cuda_sm20_rem_u64) ;  /* 0x0000001400607944 */ /* 0x000fea0003c00000 */
[----:B------:R-:W-:-:S07]  /*1220*/  IMAD.MOV.U32 R26, RZ, RZ, R2 ;  /* 0x000000ffff1a7224 */ /* 0x000fce00078e0002 */
.L_x_232:
[----:B------:R-:W-:Y:S05]  /*1230*/  BSYNC.RECONVERGENT B0 ;  /* 0x0000000000007941 */ /* 0x000fea0003800200 */
.L_x_230:
        /* <DEDUP_REMOVED lines=27> */
.L_x_234:
[----:B------:R-:W-:Y:S01]  /*13f0*/  MOV R2, R11 ;  /* 0x0000000b00027202 */ /* 0x000fe20000000f00 */
[----:B------:R-:W-:Y:S01]  /*1400*/  IMAD.MOV.U32 R0, RZ, RZ, R21 ;  /* 0x000000ffff007224 */ /* 0x000fe200078e0015 */
[----:B------:R-:W-:-:S07]  /*1410*/  MOV R42, 0x1430 ;  /* 0x00001430002a7802 */ /* 0x000fce0000000f00 */
[----:B------:R-:W-:Y:S05]  /*1420*/  CALL.REL.NOINC `($__internal_3_$__cuda_sm20_rem_u64) ;  /* 0x0000001000dc7944 */ /* 0x000fea0003c00000 */
[----:B------:R-:W-:-:S07]  /*1430*/  IMAD.MOV.U32 R26, RZ, RZ, R2 ;  /* 0x000000ffff1a7224 */ /* 0x000fce00078e0002 */
.L_x_235:
[----:B------:R-:W-:Y:S05]  /*1440*/  BSYNC.RECONVERGENT B0 ;  /* 0x0000000000007941 */ /* 0x000fea0003800200 */
.L_x_233:
        /* <DEDUP_REMOVED lines=27> */
.L_x_237:
[----:B------:R-:W-:Y:S01]  /*1600*/  IMAD.MOV.U32 R2, RZ, RZ, R10 ;  /* 0x000000ffff027224 */ /* 0x000fe200078e000a */
[----:B------:R-:W-:Y:S01]  /*1610*/  MOV R42, 0x1640 ;  /* 0x00001640002a7802 */ /* 0x000fe20000000f00 */
[----:B------:R-:W-:-:S07]  /*1620*/  IMAD.MOV.U32 R0, RZ, RZ, R24 ;  /* 0x000000ffff007224 */ /* 0x000fce00078e0018 */
[----:B------:R-:W-:Y:S05]  /*1630*/  CALL.REL.NOINC `($__internal_3_$__cuda_sm20_rem_u64) ;  /* 0x0000001000587944 */ /* 0x000fea0003c00000 */
[----:B------:R-:W-:-:S07]  /*1640*/  MOV R26, R2 ;  /* 0x00000002001a7202 */ /* 0x000fce0000000f00 */
.L_x_238:
[----:B------:R-:W-:Y:S05]  /*1650*/  BSYNC.RECONVERGENT B0 ;  /* 0x0000000000007941 */ /* 0x000fea0003800200 */
.L_x_236:
        /* <DEDUP_REMOVED lines=27> */
.L_x_240:
[----:B------:R-:W-:Y:S01]  /*1810*/  IMAD.MOV.U32 R2, RZ, RZ, R9 ;  /* 0x000000ffff027224 */ /* 0x000fe200078e0009 */
[----:B------:R-:W-:Y:S02]  /*1820*/  MOV R0, R23 ;  /* 0x0000001700007202 */ /* 0x000fe40000000f00 */
[----:B------:R-:W-:-:S07]  /*1830*/  MOV R42, 0x1850 ;  /* 0x00001850002a7802 */ /* 0x000fce0000000f00 */
[----:B------:R-:W-:Y:S05]  /*1840*/  CALL.REL.NOINC `($__internal_3_$__cuda_sm20_rem_u64) ;  /* 0x0000000c00d47944 */ /* 0x000fea0003c00000 */
[----:B------:R-:W-:-:S07]  /*1850*/  IMAD.MOV.U32 R26, RZ, RZ, R2 ;  /* 0x000000ffff1a7224 */ /* 0x000fce00078e0002 */
.L_x_241:
[----:B------:R-:W-:Y:S05]  /*1860*/  BSYNC.RECONVERGENT B0 ;  /* 0x0000000000007941 */ /* 0x000fea0003800200 */
.L_x_239:
        /* <DEDUP_REMOVED lines=27> */
.L_x_243:
[----:B------:R-:W-:Y:S01]  /*1a20*/  MOV R2, R8 ;  /* 0x0000000800027202 */ /* 0x000fe20000000f00 */
[----:B------:R-:W-:Y:S01]  /*1a30*/  IMAD.MOV.U32 R0, RZ, RZ, R31 ;  /* 0x000000ffff007224 */ /* 0x000fe200078e001f */
[----:B------:R-:W-:-:S07]  /*1a40*/  MOV R42, 0x1a60 ;  /* 0x00001a60002a7802 */ /* 0x000fce0000000f00 */
[----:B------:R-:W-:Y:S05]  /*1a50*/  CALL.REL.NOINC `($__internal_3_$__cuda_sm20_rem_u64) ;  /* 0x0000000c00507944 */ /* 0x000fea0003c00000 */
[----:B------:R-:W-:-:S07]  /*1a60*/  IMAD.MOV.U32 R26, RZ, RZ, R2 ;  /* 0x000000ffff1a7224 */ /* 0x000fce00078e0002 */
.L_x_244:
[----:B------:R-:W-:Y:S05]  /*1a70*/  BSYNC.RECONVERGENT B0 ;  /* 0x0000000000007941 */ /* 0x000fea0003800200 */
.L_x_242:
        /* <DEDUP_REMOVED lines=27> */
.L_x_246:
[----:B------:R-:W-:Y:S01]  /*1c30*/  IMAD.MOV.U32 R2, RZ, RZ, R7 ;  /* 0x000000ffff027224 */ /* 0x000fe200078e0007 */
[----:B------:R-:W-:Y:S01]  /*1c40*/  MOV R42, 0x1c70 ;  /* 0x00001c70002a7802 */ /* 0x000fe20000000f00 */
[----:B------:R-:W-:-:S07]  /*1c50*/  IMAD.MOV.U32 R0, RZ, RZ, R30 ;  /* 0x000000ffff007224 */ /* 0x000fce00078e001e */
[----:B------:R-:W-:Y:S05]  /*1c60*/  CALL.REL.NOINC `($__internal_3_$__cuda_sm20_rem_u64) ;  /* 0x0000000800cc7944 */ /* 0x000fea0003c00000 */
[----:B------:R-:W-:-:S07]  /*1c70*/  MOV R26, R2 ;  /* 0x00000002001a7202 */ /* 0x000fce0000000f00 */
.L_x_247:
[----:B------:R-:W-:Y:S05]  /*1c80*/  BSYNC.RECONVERGENT B0 ;  /* 0x0000000000007941 */ /* 0x000fea0003800200 */
.L_x_245:
        /* <DEDUP_REMOVED lines=27> */
.L_x_249:
[----:B------:R-:W-:Y:S01]  /*1e40*/  IMAD.MOV.U32 R2, RZ, RZ, R6 ;  /* 0x000000ffff027224 */ /* 0x000fe200078e0006 */
[----:B------:R-:W-:Y:S02]  /*1e50*/  MOV R0, R33 ;  /* 0x0000002100007202 */ /* 0x000fe40000000f00 */
[----:B------:R-:W-:-:S07]  /*1e60*/  MOV R42, 0x1e80 ;  /* 0x00001e80002a7802 */ /* 0x000fce0000000f00 */
[----:B------:R-:W-:Y:S05]  /*1e70*/  CALL.REL.NOINC `($__internal_3_$__cuda_sm20_rem_u64) ;  /* 0x0000000800487944 */ /* 0x000fea0003c00000 */
[----:B------:R-:W-:-:S07]  /*1e80*/  IMAD.MOV.U32 R26, RZ, RZ, R2 ;  /* 0x000000ffff1a7224 */ /* 0x000fce00078e0002 */
.L_x_250:
[----:B------:R-:W-:Y:S05]  /*1e90*/  BSYNC.RECONVERGENT B0 ;  /* 0x0000000000007941 */ /* 0x000fea0003800200 */
.L_x_248:
        /* <DEDUP_REMOVED lines=27> */
.L_x_252:
[----:B------:R-:W-:Y:S01]  /*2050*/  MOV R2, R5 ;  /* 0x0000000500027202 */ /* 0x000fe20000000f00 */
[----:B------:R-:W-:Y:S01]  /*2060*/  IMAD.MOV.U32 R0, RZ, RZ, R25 ;  /* 0x000000ffff007224 */ /* 0x000fe200078e0019 */
[----:B------:R-:W-:-:S07]  /*2070*/  MOV R42, 0x2090 ;  /* 0x00002090002a7802 */ /* 0x000fce0000000f00 */
[----:B------:R-:W-:Y:S05]  /*2080*/  CALL.REL.NOINC `($__internal_3_$__cuda_sm20_rem_u64) ;  /* 0x0000000400c47944 */ /* 0x000fea0003c00000 */
[----:B------:R-:W-:-:S07]  /*2090*/  IMAD.MOV.U32 R26, RZ, RZ, R2 ;  /* 0x000000ffff1a7224 */ /* 0x000fce00078e0002 */
.L_x_253:
[----:B------:R-:W-:Y:S05]  /*20a0*/  BSYNC.RECONVERGENT B0 ;  /* 0x0000000000007941 */ /* 0x000fea0003800200 */
.L_x_251:
        /* <DEDUP_REMOVED lines=27> */
.L_x_255:
[----:B------:R-:W-:Y:S01]  /*2260*/  IMAD.MOV.U32 R2, RZ, RZ, R4 ;  /* 0x000000ffff027224 */ /* 0x000fe200078e0004 */
[----:B------:R-:W-:Y:S01]  /*2270*/  MOV R42, 0x22a0 ;  /* 0x000022a0002a7802 */ /* 0x000fe20000000f00 */
[----:B------:R-:W-:-:S07]  /*2280*/  IMAD.MOV.U32 R0, RZ, RZ, R20 ;  /* 0x000000ffff007224 */ /* 0x000fce00078e0014 */
[----:B------:R-:W-:Y:S05]  /*2290*/  CALL.REL.NOINC `($__internal_3_$__cuda_sm20_rem_u64) ;  /* 0x0000000400407944 */ /* 0x000fea0003c00000 */
[----:B------:R-:W-:-:S07]  /*22a0*/  MOV R26, R2 ;  /* 0x00000002001a7202 */ /* 0x000fce0000000f00 */
.L_x_256:
[----:B------:R-:W-:Y:S05]  /*22b0*/  BSYNC.RECONVERGENT B0 ;  /* 0x0000000000007941 */ /* 0x000fea0003800200 */
.L_x_254:
        /* <DEDUP_REMOVED lines=27> */
.L_x_258:
[----:B------:R-:W-:Y:S01]  /*2470*/  IMAD.MOV.U32 R2, RZ, RZ, R3 ;  /* 0x000000ffff027224 */ /* 0x000fe200078e0003 */
[----:B------:R-:W-:Y:S02]  /*2480*/  MOV R0, R19 ;  /* 0x0000001300007202 */ /* 0x000fe40000000f00 */
[----:B------:R-:W-:-:S07]  /*2490*/  MOV R42, 0x24b0 ;  /* 0x000024b0002a7802 */ /* 0x000fce0000000f00 */
[----:B------:R-:W-:Y:S05]  /*24a0*/  CALL.REL.NOINC `($__internal_3_$__cuda_sm20_rem_u64) ;  /* 0x0000000000bc7944 */ /* 0x000fea0003c00000 */
[----:B------:R-:W-:-:S07]  /*24b0*/  IMAD.MOV.U32 R3, RZ, RZ, R27 ;  /* 0x000000ffff037224 */ /* 0x000fce00078e001b */
.L_x_259:
[----:B------:R-:W-:Y:S05]  /*24c0*/  BSYNC.RECONVERGENT B0 ;  /* 0x0000000000007941 */ /* 0x000fea0003800200 */
.L_x_257:
        /* <DEDUP_REMOVED lines=25> */
.L_x_211:
        /* <DEDUP_REMOVED lines=13> */
.L_x_263:
[----:B------:R-:W-:Y:S05]  /*2730*/  BSYNC.RECONVERGENT B0 ;  /* 0x0000000000007941 */ /* 0x000fea0003800200 */
.L_x_262:
[----:B------:R-:W-:Y:S05]  /*2740*/  @!P0 EXIT ;  /* 0x000000000000894d */ /* 0x000fea0003800000 */
[----:B01----:R-:W0:Y:S01]  /*2750*/  LDC.64 R2, c[0x0][0x380] ;  /* 0x0000e000ff027b82 */ /* 0x003e220000000a00 */
[----:B------:R-:W-:Y:S02]  /*2760*/  IMAD.MOV.U32 R5, RZ, RZ, -0x368bdc10 ;  /* 0xc97423f0ff057424 */ /* 0x000fe400078e00ff */
[----:B0-----:R-:W-:-:S05]  /*2770*/  IMAD.WIDE R2, R39, 0x4, R2 ;  /* 0x0000000427027825 */ /* 0x001fca00078e0202 */
[----:B------:R-:W-:Y:S01]  /*2780*/  STG.E desc[UR8][R2.64], R5 ;  /* 0x0000000502007986 */ /* 0x000fe2000c101908 */
[----:B------:R-:W-:Y:S05]  /*2790*/  EXIT ;  /* 0x000000000000794d */ /* 0x000fea0003800000 */
        .weak           $__internal_3_$__cuda_sm20_rem_u64
        .type           $__internal_3_$__cuda_sm20_rem_u64,@function
        .size           $__internal_3_$__cuda_sm20_rem_u64,(.L_x_268 - $__internal_3_$__cuda_sm20_rem_u64)
$__internal_3_$__cuda_sm20_rem_u64:
        /* <DEDUP_REMOVED lines=63> */
[----:B------:R-:W-:Y:S06]  /*2b90*/  RET.REL.NODEC R28 `(_Z20access_buffer_A_onlyPfS_mPmi) ;  /* 0xffffffd41c187950 */ /* 0x000fec0003c3ffff */
.L_x_264:
        /* <DEDUP_REMOVED lines=14> */
.L_x_268:


//--------------------- .nv.shared.reserved.0     --------------------------
	.section	.nv.shared.reserved.0,"aw",@nobits
	.weak		__nv_reservedSMEM_offset_0_alias
	.size		__nv_reservedSMEM_offset_0_alias, 0, 64
	.other		__nv_reservedSMEM_offset_0_alias,@"STO_CUDA_RESERVED_SHARED STV_DEFAULT"
__nv_reservedSMEM_offset_0_alias:
	.zero		0
	.zero		64


//--------------------- .nv.shared._Z22access_A_B_interleavedPfS_mPmi --------------------------
	.section	.nv.shared._Z22access_A_B_interleavedPfS_mPmi,"aw",@nobits
	.sectionflags	@""
	.align	8
.nv.shared._Z22access_A_B_interleavedPfS_mPmi:
	.zero		1032


//--------------------- .nv.shared._Z15access_A_then_BPfS_mPmi --------------------------
	.section	.nv.shared._Z15access_A_then_BPfS_mPmi,"aw",@nobits
	.sectionflags	@""
	.align	8
.nv.shared._Z15access_A_then_BPfS_mPmi:
	.zero		1032


//--------------------- .nv.shared._Z20access_buffer_B_onlyPfS_mPmi --------------------------
	.section	.nv.shared._Z20access_buffer_B_onlyPfS_mPmi,"aw",@nobits
	.sectionflags	@""
	.align	8
.nv.shared._Z20access_buffer_B_onlyPfS_mPmi:
	.zero		1032


//--------------------- .nv.shared._Z20access_buffer_A_onlyPfS_mPmi --------------------------
	.section	.nv.shared._Z20access_buffer_A_onlyPfS_mPmi,"aw",@nobits
	.sectionflags	@""
	.align	8
.nv.shared._Z20access_buffer_A_onlyPfS_mPmi:
	.zero		1032


//--------------------- .nv.constant0._Z27pointer_chase_A_B_alternatePiS_iPm --------------------------
	.section	.nv.constant0._Z27pointer_chase_A_B_alternatePiS_iPm,"a",@progbits
	.sectionflags	@""
	.align	4
.nv.constant0._Z27pointer_chase_A_B_alternatePiS_iPm:
	.zero		928


//--------------------- .nv.constant0._Z20pointer_chase_B_onlyPiS_iPm --------------------------
	.section	.nv.constant0._Z20pointer_chase_B_onlyPiS_iPm,"a",@progbits
	.sectionflags	@""
	.align	4
.nv.constant0._Z20pointer_chase_B_onlyPiS_iPm:
	.zero		928


//--------------------- .nv.constant0._Z20pointer_chase_A_onlyPiS_iPm --------------------------
	.section	.nv.constant0._Z20pointer_chase_A_onlyPiS_iPm,"a",@progbits
	.sectionflags	@""
	.align	4
.nv.constant0._Z20pointer_chase_A_onlyPiS_iPm:
	.zero		928


//--------------------- .nv.constant0._Z22access_A_B_interleavedPfS_mPmi --------------------------
	.section	.nv.constant0._Z22access_A_B_interleavedPfS_mPmi,"a",@progbits
	.sectionflags	@""
	.align	4
.nv.constant0._Z22access_A_B_interleavedPfS_mPmi:
	.zero		932


//--------------------- .nv.constant0._Z15access_A_then_BPfS_mPmi --------------------------
	.section	.nv.constant0._Z15access_A_then_BPfS_mPmi,"a",@progbits
	.sectionflags	@""
	.align	4
.nv.constant0._Z15access_A_then_BPfS_mPmi:
	.zero		932


//--------------------- .nv.constant0._Z20access_buffer_B_onlyPfS_mPmi --------------------------
	.section	.nv.constant0._Z20access_buffer_B_onlyPfS_mPmi,"a",@progbits
	.sectionflags	@""
	.align	4
.nv.constant0._Z20access_buffer_B_onlyPfS_mPmi:
	.zero		932


//--------------------- .nv.constant0._Z20access_buffer_A_onlyPfS_mPmi --------------------------
	.section	.nv.constant0._Z20access_buffer_A_onlyPfS_mPmi,"a",@progbits
	.sectionflags	@""
	.align	4
.nv.constant0._Z20access_buffer_A_onlyPfS_mPmi:
	.zero		932


//--------------------- SYMBOLS --------------------------

	.type		.nv.reservedSmem.offset0,@object
	.size		.nv.reservedSmem.offset0,0x4
	.type		.nv.reservedSmem.cap,@object
	.size		.nv.reservedSmem.cap,0x4
